	.target	sm_100a

	.elftype	@"ET_EXEC"


//--------------------- .note.nv.tkinfo           --------------------------
	.section	.note.nv.tkinfo,"",@"SHT_NOTE"
	.sectionflags	@"SHF_NOTE_NV_TKINFO"
	.tkinfo
        /*0018*/ 	.word	0x00000002
        /*0030*/ 	.string	""
        /*0030*/ 	.string	"ptxas"
        /*0030*/ 	.string	"Cuda compilation tools, release 13.0, V13.0.88"
        /*0030*/ 	.string	"Build cuda_13.0.r13.0/compiler.36424714_0"
        /*0030*/ 	.string	"-arch sm_100a -m 64 "



//--------------------- .note.nv.cuinfo           --------------------------
	.section	.note.nv.cuinfo,"",@"SHT_NOTE"
	.sectionflags	@"SHF_NOTE_NV_CUINFO"
        /*0018*/ 	.short	0x0002
        /*001a*/ 	.short	0x0064
        /*001c*/ 	.short	0x0082
	.zero		2


//--------------------- .nv.info                  --------------------------
	.section	.nv.info,"",@"SHT_CUDA_INFO"
	.align	4


	//----- nvinfo : EIATTR_REGCOUNT
	.align		4
        /*0000*/ 	.byte	0x04, 0x2f
        /*0002*/ 	.short	(.L_19 - .L_18)
	.align		4
.L_18:
        /*0004*/ 	.word	index@(_ZN7cutlass13device_kernelINS_4gemm6kernel13GemmUniversalIN4cute5tupleIJiiiiEEENS1_10collective13CollectiveMmaINS1_35MainloopSm100TmaUmmaWarpSpecializedILi3ELi2ELi4ENS5_IJNS4_1CILi2EEENSA_ILi1EEESC_EEEEENS5_IJNSA_ILi64EEENSA_ILi128EEENSA_ILi32EEEEEENS_12float_e4m3_tENS5_IJlSC_lEEESJ_SK_NS4_8TiledMMAINS4_8MMA_AtomIJNS4_10MMA_TraitsINS4_19SM100_MMA_F8F6F4_SSEJSJ_SJ_fSF_SG_NS4_17integral_constantINS4_4UMMA5MajorELSR_0EEESS_NSP_INSQ_7ScaleInELST_0EEESU_EEEEEENS4_6LayoutINS5_IJSC_SC_SC_EEENS5_IJNSA_ILi0EEESZ_SZ_EEEEENS5_IJNS4_10UnderscoreES12_S12_EEEEENS4_13SM90_TMA_LOADENS4_14ComposedLayoutINS4_7SwizzleILi1ELi4ELi3EEENS4_18smem_ptr_flag_bitsILi8EEENSX_INS5_IJNSA_ILi8EEESH_EEENS5_IJSH_SC_EEEEEEEvNS4_8identityENS4_23SM90_TMA_LOAD_MULTICASTES1F_vS1G_EENS_8epilogue10collective18CollectiveEpilogueINS1J_23Sm100TmaWarpSpecializedILi2ELi2ELi32ELb0ELb0EEEJSI_NS5_IJNSX_ISF_SC_EES1O_EEESJ_SK_SJ_SK_NS1J_6fusion15FusionCallbacksIS1N_NS1Q_17LinearCombinationISJ_fSJ_fLNS_15FloatRoundStyleE2EEESI_S1P_JEEENS4_5SM1004TMEM4LOAD26SM100_TMEM_LOAD_16dp32b32xES15_NS16_INS17_ILi2ELi4ELi3EEES1A_NSX_INS5_IJS1B_SF_EEENS5_IJSF_SC_EEEEEEENS4_39AutoVectorizingCopyWithAssumedAlignmentILi128EEENS4_14SM90_TMA_STOREES24_S26_S26_EEEvvEEEEvNT_6ParamsE)
        /*0008*/ 	.word	0x00000072


	//----- nvinfo : EIATTR_FRAME_SIZE
	.align		4
.L_19:
        /*000c*/ 	.byte	0x04, 0x11
        /*000e*/ 	.short	(.L_21 - .L_20)
	.align		4
.L_20:
        /*0010*/ 	.word	index@($__internal_2_$__cuda_sm10x_tcgen05_guardrail_trap_unallocated_columns_being_dealloced)
        /*0014*/ 	.word	0x00000000


	//----- nvinfo : EIATTR_FRAME_SIZE
	.align		4
.L_21:
        /*0018*/ 	.byte	0x04, 0x11
        /*001a*/ 	.short	(.L_23 - .L_22)
	.align		4
.L_22:
        /*001c*/ 	.word	index@($__internal_1_$__cuda_sm10x_tcgen05_guardrail_trap_phase_invalid_during_alloc)
        /*0020*/ 	.word	0x00000000


	//----- nvinfo : EIATTR_FRAME_SIZE
	.align		4
.L_23:
        /*0024*/ 	.byte	0x04, 0x11
        /*0026*/ 	.short	(.L_25 - .L_24)
	.align		4
.L_24:
        /*0028*/ 	.word	index@($__internal_0_$__cuda_sm10x_tcgen05_guardrail_trap_col_being_dealloced_not_returned_by_alloc)
        /*002c*/ 	.word	0x00000000


	//----- nvinfo : EIATTR_FRAME_SIZE
	.align		4
.L_25:
        /*0030*/ 	.byte	0x04, 0x11
        /*0032*/ 	.short	(.L_27 - .L_26)
	.align		4
.L_26:
        /*0034*/ 	.word	index@(_ZN7cutlass13device_kernelINS_4gemm6kernel13GemmUniversalIN4cute5tupleIJiiiiEEENS1_10collective13CollectiveMmaINS1_35MainloopSm100TmaUmmaWarpSpecializedILi3ELi2ELi4ENS5_IJNS4_1CILi2EEENSA_ILi1EEESC_EEEEENS5_IJNSA_ILi64EEENSA_ILi128EEENSA_ILi32EEEEEENS_12float_e4m3_tENS5_IJlSC_lEEESJ_SK_NS4_8TiledMMAINS4_8MMA_AtomIJNS4_10MMA_TraitsINS4_19SM100_MMA_F8F6F4_SSEJSJ_SJ_fSF_SG_NS4_17integral_constantINS4_4UMMA5MajorELSR_0EEESS_NSP_INSQ_7ScaleInELST_0EEESU_EEEEEENS4_6LayoutINS5_IJSC_SC_SC_EEENS5_IJNSA_ILi0EEESZ_SZ_EEEEENS5_IJNS4_10UnderscoreES12_S12_EEEEENS4_13SM90_TMA_LOADENS4_14ComposedLayoutINS4_7SwizzleILi1ELi4ELi3EEENS4_18smem_ptr_flag_bitsILi8EEENSX_INS5_IJNSA_ILi8EEESH_EEENS5_IJSH_SC_EEEEEEEvNS4_8identityENS4_23SM90_TMA_LOAD_MULTICASTES1F_vS1G_EENS_8epilogue10collective18CollectiveEpilogueINS1J_23Sm100TmaWarpSpecializedILi2ELi2ELi32ELb0ELb0EEEJSI_NS5_IJNSX_ISF_SC_EES1O_EEESJ_SK_SJ_SK_NS1J_6fusion15FusionCallbacksIS1N_NS1Q_17LinearCombinationISJ_fSJ_fLNS_15FloatRoundStyleE2EEESI_S1P_JEEENS4_5SM1004TMEM4LOAD26SM100_TMEM_LOAD_16dp32b32xES15_NS16_INS17_ILi2ELi4ELi3EEES1A_NSX_INS5_IJS1B_SF_EEENS5_IJSF_SC_EEEEEEENS4_39AutoVectorizingCopyWithAssumedAlignmentILi128EEENS4_14SM90_TMA_STOREES24_S26_S26_EEEvvEEEEvNT_6ParamsE)
        /*0038*/ 	.word	0x00000000


	//----- nvinfo : EIATTR_MIN_STACK_SIZE
	.align		4
.L_27:
        /*003c*/ 	.byte	0x04, 0x12
        /*003e*/ 	.short	(.L_29 - .L_28)
	.align		4
.L_28:
        /*0040*/ 	.word	index@(_ZN7cutlass13device_kernelINS_4gemm6kernel13GemmUniversalIN4cute5tupleIJiiiiEEENS1_10collective13CollectiveMmaINS1_35MainloopSm100TmaUmmaWarpSpecializedILi3ELi2ELi4ENS5_IJNS4_1CILi2EEENSA_ILi1EEESC_EEEEENS5_IJNSA_ILi64EEENSA_ILi128EEENSA_ILi32EEEEEENS_12float_e4m3_tENS5_IJlSC_lEEESJ_SK_NS4_8TiledMMAINS4_8MMA_AtomIJNS4_10MMA_TraitsINS4_19SM100_MMA_F8F6F4_SSEJSJ_SJ_fSF_SG_NS4_17integral_constantINS4_4UMMA5MajorELSR_0EEESS_NSP_INSQ_7ScaleInELST_0EEESU_EEEEEENS4_6LayoutINS5_IJSC_SC_SC_EEENS5_IJNSA_ILi0EEESZ_SZ_EEEEENS5_IJNS4_10UnderscoreES12_S12_EEEEENS4_13SM90_TMA_LOADENS4_14ComposedLayoutINS4_7SwizzleILi1ELi4ELi3EEENS4_18smem_ptr_flag_bitsILi8EEENSX_INS5_IJNSA_ILi8EEESH_EEENS5_IJSH_SC_EEEEEEEvNS4_8identityENS4_23SM90_TMA_LOAD_MULTICASTES1F_vS1G_EENS_8epilogue10collective18CollectiveEpilogueINS1J_23Sm100TmaWarpSpecializedILi2ELi2ELi32ELb0ELb0EEEJSI_NS5_IJNSX_ISF_SC_EES1O_EEESJ_SK_SJ_SK_NS1J_6fusion15FusionCallbacksIS1N_NS1Q_17LinearCombinationISJ_fSJ_fLNS_15FloatRoundStyleE2EEESI_S1P_JEEENS4_5SM1004TMEM4LOAD26SM100_TMEM_LOAD_16dp32b32xES15_NS16_INS17_ILi2ELi4ELi3EEES1A_NSX_INS5_IJS1B_SF_EEENS5_IJSF_SC_EEEEEEENS4_39AutoVectorizingCopyWithAssumedAlignmentILi128EEENS4_14SM90_TMA_STOREES24_S26_S26_EEEvvEEEEvNT_6ParamsE)
        /*0044*/ 	.word	0x00000000
.L_29:


//--------------------- .nv.compat                --------------------------
	.section	.nv.compat,"",@"SHT_CUDA_COMPAT_INFO"
	.align	4
        /*0000*/ 	.byte	0x02, 0x09, 0x01, 0x00, 0x02, 0x02, 0x02, 0x00, 0x02, 0x05, 0x05, 0x00, 0x03, 0x07, 0x01, 0x01
        /*0010*/ 	.byte	0x02, 0x03, 0x01, 0x00, 0x02, 0x06, 0x01, 0x00, 0x04, 0x0b, 0x08, 0x00, 0x09, 0x00, 0x00, 0x00
        /*0020*/ 	.byte	0x00, 0x00, 0x00, 0x00


//--------------------- .nv.info._ZN7cutlass13device_kernelINS_4gemm6kernel13GemmUniversalIN4cute5tupleIJiiiiEEENS1_10collective13CollectiveMmaINS1_35MainloopSm100TmaUmmaWarpSpecializedILi3ELi2ELi4ENS5_IJNS4_1CILi2EEENSA_ILi1EEESC_EEEEENS5_IJNSA_ILi64EEENSA_ILi128EEENSA_ILi32EEEEEENS_12float_e4m3_tENS5_IJlSC_lEEESJ_SK_NS4_8TiledMMAINS4_8MMA_AtomIJNS4_10MMA_TraitsINS4_19SM100_MMA_F8F6F4_SSEJSJ_SJ_fSF_SG_NS4_17integral_constantINS4_4UMMA5MajorELSR_0EEESS_NSP_INSQ_7ScaleInELST_0EEESU_EEEEEENS4_6LayoutINS5_IJSC_SC_SC_EEENS5_IJNSA_ILi0EEESZ_SZ_EEEEENS5_IJNS4_10UnderscoreES12_S12_EEEEENS4_13SM90_TMA_LOADENS4_14ComposedLayoutINS4_7SwizzleILi1ELi4ELi3EEENS4_18smem_ptr_flag_bitsILi8EEENSX_INS5_IJNSA_ILi8EEESH_EEENS5_IJSH_SC_EEEEEEEvNS4_8identityENS4_23SM90_TMA_LOAD_MULTICASTES1F_vS1G_EENS_8epilogue10collective18CollectiveEpilogueINS1J_23Sm100TmaWarpSpecializedILi2ELi2ELi32ELb0ELb0EEEJSI_NS5_IJNSX_ISF_SC_EES1O_EEESJ_SK_SJ_SK_NS1J_6fusion15FusionCallbacksIS1N_NS1Q_17LinearCombinationISJ_fSJ_fLNS_15FloatRoundStyleE2EEESI_S1P_JEEENS4_5SM1004TMEM4LOAD26SM100_TMEM_LOAD_16dp32b32xES15_NS16_INS17_ILi2ELi4ELi3EEES1A_NSX_INS5_IJS1B_SF_EEENS5_IJSF_SC_EEEEEEENS4_39AutoVectorizingCopyWithAssumedAlignmentILi128EEENS4_14SM90_TMA_STOREES24_S26_S26_EEEvvEEEEvNT_6ParamsE --------------------------
	.section	.nv.info._ZN7cutlass13device_kernelINS_4gemm6kernel13GemmUniversalIN4cute5tupleIJiiiiEEENS1_10collective13CollectiveMmaINS1_35MainloopSm100TmaUmmaWarpSpecializedILi3ELi2ELi4ENS5_IJNS4_1CILi2EEENSA_ILi1EEESC_EEEEENS5_IJNSA_ILi64EEENSA_ILi128EEENSA_ILi32EEEEEENS_12float_e4m3_tENS5_IJlSC_lEEESJ_SK_NS4_8TiledMMAINS4_8MMA_AtomIJNS4_10MMA_TraitsINS4_19SM100_MMA_F8F6F4_SSEJSJ_SJ_fSF_SG_NS4_17integral_constantINS4_4UMMA5MajorELSR_0EEESS_NSP_INSQ_7ScaleInELST_0EEESU_EEEEEENS4_6LayoutINS5_IJSC_SC_SC_EEENS5_IJNSA_ILi0EEESZ_SZ_EEEEENS5_IJNS4_10UnderscoreES12_S12_EEEEENS4_13SM90_TMA_LOADENS4_14ComposedLayoutINS4_7SwizzleILi1ELi4ELi3EEENS4_18smem_ptr_flag_bitsILi8EEENSX_INS5_IJNSA_ILi8EEESH_EEENS5_IJSH_SC_EEEEEEEvNS4_8identityENS4_23SM90_TMA_LOAD_MULTICASTES1F_vS1G_EENS_8epilogue10collective18CollectiveEpilogueINS1J_23Sm100TmaWarpSpecializedILi2ELi2ELi32ELb0ELb0EEEJSI_NS5_IJNSX_ISF_SC_EES1O_EEESJ_SK_SJ_SK_NS1J_6fusion15FusionCallbacksIS1N_NS1Q_17LinearCombinationISJ_fSJ_fLNS_15FloatRoundStyleE2EEESI_S1P_JEEENS4_5SM1004TMEM4LOAD26SM100_TMEM_LOAD_16dp32b32xES15_NS16_INS17_ILi2ELi4ELi3EEES1A_NSX_INS5_IJS1B_SF_EEENS5_IJSF_SC_EEEEEEENS4_39AutoVectorizingCopyWithAssumedAlignmentILi128EEENS4_14SM90_TMA_STOREES24_S26_S26_EEEvvEEEEvNT_6ParamsE,"",@"SHT_CUDA_INFO"
	.sectionflags	@""
	.align	4


	//----- nvinfo : EIATTR_CUDA_API_VERSION
	.align		4
        /*0000*/ 	.byte	0x04, 0x37
        /*0002*/ 	.short	(.L_31 - .L_30)
.L_30:
        /*0004*/ 	.word	0x00000082


	//----- nvinfo : EIATTR_KPARAM_INFO
	.align		4
.L_31:
        /*0008*/ 	.byte	0x04, 0x17
        /*000a*/ 	.short	(.L_33 - .L_32)
.L_32:
        /*000c*/ 	.word	0x00000000
        /*0010*/ 	.short	0x0000
        /*0012*/ 	.short	0x0000
        /*0014*/ 	.byte	0x00, 0xf0, 0x01, 0x20


	//----- nvinfo : EIATTR_AT_ENTRY_FRAGMENTS
	.align		4
.L_33:
        /*0018*/ 	.byte	0x04, 0x4f
        /*001a*/ 	.short	(.L_35 - .L_34)


	//   ....[0]....
.L_34:
        /*001c*/ 	.word	0x00000006


	//----- nvinfo : EIATTR_RESERVED_SMEM_USED
	.align		4
.L_35:
        /*0020*/ 	.byte	0x01, 0x41
	.zero		2


	//----- nvinfo : EIATTR_SPARSE_MMA_MASK
	.align		4
        /*0024*/ 	.byte	0x03, 0x50
        /*0026*/ 	.short	0x0000


	//----- nvinfo : EIATTR_TCGEN05_1CTA_USED
	.align		4
        /*0028*/ 	.byte	0x01, 0x51
	.zero		2


	//----- nvinfo : EIATTR_MAXREG_COUNT
	.align		4
        /*002c*/ 	.byte	0x03, 0x1b
        /*002e*/ 	.short	0x00ff


	//----- nvinfo : EIATTR_NUM_BARRIERS
	.align		4
        /*0030*/ 	.byte	0x02, 0x4c
        /*0032*/ 	.byte	0x07
	.zero		1


	//----- nvinfo : EIATTR_EXTERNS
	.align		4
        /*0034*/ 	.byte	0x04, 0x0f
        /*0036*/ 	.short	(.L_37 - .L_36)


	//   ....[0]....
	.align		4
.L_36:
        /*0038*/ 	.word	index@(__assertfail)


	//----- nvinfo : EIATTR_MERCURY_ISA_VERSION
	.align		4
.L_37:
        /*003c*/ 	.byte	0x03, 0x5f
        /*003e*/ 	.short	0x0101


	//----- nvinfo : EIATTR_INT_WARP_WIDE_INSTR_OFFSETS
	.align		4
        /*0040*/ 	.byte	0x04, 0x31
        /*0042*/ 	.short	(.L_39 - .L_38)


	//   ....[0]....
.L_38:
        /*0044*/ 	.word	0x00003a50


	//   ....[1]....
        /*0048*/ 	.word	0x00003a70


	//   ....[2]....
        /*004c*/ 	.word	0x00003aa0


	//   ....[3]....
        /*0050*/ 	.word	0x00004670


	//   ....[4]....
        /*0054*/ 	.word	0x000046e0


	//   ....[5]....
        /*0058*/ 	.word	0x000047d0


	//   ....[6]....
        /*005c*/ 	.word	0x00004880


	//----- nvinfo : EIATTR_COOP_GROUP_MASK_REGIDS
	.align		4
.L_39:
        /*0060*/ 	.byte	0x04, 0x29
        /*0062*/ 	.short	(.L_41 - .L_40)


	//   ....[0]....
.L_40:
        /*0064*/ 	.word	0xffffffff


	//   ....[1]....
        /*0068*/ 	.word	0xffffffff


	//   ....[2]....
        /*006c*/ 	.word	0xffffffff


	//   ....[3]....
        /*0070*/ 	.word	0xffffffff


	//   ....[4]....
        /*0074*/ 	.word	0xffffffff


	//   ....[5]....
        /*0078*/ 	.word	0xffffffff


	//   ....[6]....
        /*007c*/ 	.word	0xffffffff


	//   ....[7]....
        /*0080*/ 	.word	0xffffffff


	//   ....[8]....
        /*0084*/ 	.word	0xffffffff


	//   ....[9]....
        /*0088*/ 	.word	0xffffffff


	//   ....[10]....
        /*008c*/ 	.word	0xffffffff


	//   ....[11]....
        /*0090*/ 	.word	0xffffffff


	//   ....[12]....
        /*0094*/ 	.word	0xffffffff


	//   ....[13]....
        /*0098*/ 	.word	0xffffffff


	//----- nvinfo : EIATTR_COOP_GROUP_INSTR_OFFSETS
	.align		4
.L_41:
        /*009c*/ 	.byte	0x04, 0x28
        /*009e*/ 	.short	(.L_43 - .L_42)


	//   ....[0]....
.L_42:
        /*00a0*/ 	.word	0x00000080


	//   ....[1]....
        /*00a4*/ 	.word	0x000004f0


	//   ....[2]....
        /*00a8*/ 	.word	0x00000670


	//   ....[3]....
        /*00ac*/ 	.word	0x000007d0


	//   ....[4]....
        /*00b0*/ 	.word	0x000008d0


	//   ....[5]....
        /*00b4*/ 	.word	0x00000a40


	//   ....[6]....
        /*00b8*/ 	.word	0x00000be0


	//   ....[7]....
        /*00bc*/ 	.word	0x00000d90


	//   ....[8]....
        /*00c0*/ 	.word	0x00001f50


	//   ....[9]....
        /*00c4*/ 	.word	0x00002d90


	//   ....[10]....
        /*00c8*/ 	.word	0x00002fa0


	//   ....[11]....
        /*00cc*/ 	.word	0x00002fd0


	//   ....[12]....
        /*00d0*/ 	.word	0x00003930


	//   ....[13]....
        /*00d4*/ 	.word	0x00003b60


	//----- nvinfo : EIATTR_VRC_CTA_INIT_COUNT
	.align		4
.L_43:
        /*00d8*/ 	.byte	0x02, 0x4a
        /*00da*/ 	.byte	0x80
	.zero		1


	//----- nvinfo : EIATTR_SYSCALL_OFFSETS
	.align		4
        /*00dc*/ 	.byte	0x04, 0x46
        /*00de*/ 	.short	(.L_45 - .L_44)


	//   ....[0]....
.L_44:
        /*00e0*/ 	.word	0x00005490


	//   ....[1]....
        /*00e4*/ 	.word	0x000055d0


	//   ....[2]....
        /*00e8*/ 	.word	0x00005e00


	//   ....[3]....
        /*00ec*/ 	.word	0x00006b90


	//----- nvinfo : EIATTR_MBARRIER_INSTR_OFFSETS
	.align		4
.L_45:
        /*00f0*/ 	.byte	0x04, 0x39
        /*00f2*/ 	.short	(.L_47 - .L_46)


	//   ....[0]....
.L_46:
        /*00f4*/ 	.word	0x00000600
        /*00f8*/ 	.word	0x000000ff
        /*00fc*/ 	.word	0x00000000
        /*0100*/ 	.short	0x0100
        /*0102*/ 	.byte	0x04
	.zero		1


	//   ....[1]....
        /*0104*/ 	.word	0x00000610
        /*0108*/ 	.word	0x000000ff
        /*010c*/ 	.word	0x00000018
        /*0110*/ 	.short	0x0100
        /*0112*/ 	.byte	0x04
	.zero		1


	//   ....[2]....
        /*0114*/ 	.word	0x00000620
        /*0118*/ 	.word	0x000000ff
        /*011c*/ 	.word	0x00000008
        /*0120*/ 	.short	0x0100
        /*0122*/ 	.byte	0x04
	.zero		1


	//   ....[3]....
        /*0124*/ 	.word	0x00000630
        /*0128*/ 	.word	0x000000ff
        /*012c*/ 	.word	0x00000020
        /*0130*/ 	.short	0x0100
        /*0132*/ 	.byte	0x04
	.zero		1


	//   ....[4]....
        /*0134*/ 	.word	0x00000640
        /*0138*/ 	.word	0x000000ff
        /*013c*/ 	.word	0x00000010
        /*0140*/ 	.short	0x0100
        /*0142*/ 	.byte	0x04
	.zero		1


	//   ....[5]....
        /*0144*/ 	.word	0x00000650
        /*0148*/ 	.word	0x000000ff
        /*014c*/ 	.word	0x00000028
        /*0150*/ 	.short	0x0100
        /*0152*/ 	.byte	0x04
	.zero		1


	//   ....[6]....
        /*0154*/ 	.word	0x00000780
        /*0158*/ 	.word	0x000000ff
        /*015c*/ 	.word	0x00000030
        /*0160*/ 	.short	0x0100
        /*0162*/ 	.byte	0x04
	.zero		1


	//   ....[7]....
        /*0164*/ 	.word	0x00000790
        /*0168*/ 	.word	0x000000ff
        /*016c*/ 	.word	0x00000040
        /*0170*/ 	.short	0x0100
        /*0172*/ 	.byte	0x04
	.zero		1


	//   ....[8]....
        /*0174*/ 	.word	0x000007a0
        /*0178*/ 	.word	0x000000ff
        /*017c*/ 	.word	0x00000038
        /*0180*/ 	.short	0x0100
        /*0182*/ 	.byte	0x04
	.zero		1


	//   ....[9]....
        /*0184*/ 	.word	0x000007b0
        /*0188*/ 	.word	0x000000ff
        /*018c*/ 	.word	0x00000048
        /*0190*/ 	.short	0x0100
        /*0192*/ 	.byte	0x04
	.zero		1


	//   ....[10]....
        /*0194*/ 	.word	0x000008a0
        /*0198*/ 	.word	0x000000ff
        /*019c*/ 	.word	0x00000050
        /*01a0*/ 	.short	0x0100
        /*01a2*/ 	.byte	0x06
	.zero		1


	//   ....[11]....
        /*01a4*/ 	.word	0x000008b0
        /*01a8*/ 	.word	0x000000ff
        /*01ac*/ 	.word	0x00000058
        /*01b0*/ 	.short	0x0100
        /*01b2*/ 	.byte	0x06
	.zero		1


	//   ....[12]....
        /*01b4*/ 	.word	0x000009f0
        /*01b8*/ 	.word	0x000000ff
        /*01bc*/ 	.word	0x00000060
        /*01c0*/ 	.short	0x0100
        /*01c2*/ 	.byte	0x06
	.zero		1


	//   ....[13]....
        /*01c4*/ 	.word	0x00000a00
        /*01c8*/ 	.word	0x000000ff
        /*01cc*/ 	.word	0x00000070
        /*01d0*/ 	.short	0x0100
        /*01d2*/ 	.byte	0x06
	.zero		1


	//   ....[14]....
        /*01d4*/ 	.word	0x00000a10
        /*01d8*/ 	.word	0x000000ff
        /*01dc*/ 	.word	0x00000068
        /*01e0*/ 	.short	0x0100
        /*01e2*/ 	.byte	0x06
	.zero		1


	//   ....[15]....
        /*01e4*/ 	.word	0x00000a20
        /*01e8*/ 	.word	0x000000ff
        /*01ec*/ 	.word	0x00000078
        /*01f0*/ 	.short	0x0100
        /*01f2*/ 	.byte	0x06
	.zero		1


	//   ....[16]....
        /*01f4*/ 	.word	0x00000b50
        /*01f8*/ 	.word	0x000000ff
        /*01fc*/ 	.word	0x00000080
        /*0200*/ 	.short	0x0100
        /*0202*/ 	.byte	0x04
	.zero		1


	//   ....[17]....
        /*0204*/ 	.word	0x00000b60
        /*0208*/ 	.word	0x000000ff
        /*020c*/ 	.word	0x000000a0
        /*0210*/ 	.short	0x0100
        /*0212*/ 	.byte	0x04
	.zero		1


	//   ....[18]....
        /*0214*/ 	.word	0x00000b70
        /*0218*/ 	.word	0x000000ff
        /*021c*/ 	.word	0x00000088
        /*0220*/ 	.short	0x0100
        /*0222*/ 	.byte	0x04
	.zero		1


	//   ....[19]....
        /*0224*/ 	.word	0x00000b80
        /*0228*/ 	.word	0x000000ff
        /*022c*/ 	.word	0x000000a8
        /*0230*/ 	.short	0x0100
        /*0232*/ 	.byte	0x04
	.zero		1


	//   ....[20]....
        /*0234*/ 	.word	0x00000b90
        /*0238*/ 	.word	0x000000ff
        /*023c*/ 	.word	0x00000090
        /*0240*/ 	.short	0x0100
        /*0242*/ 	.byte	0x04
	.zero		1


	//   ....[21]....
        /*0244*/ 	.word	0x00000ba0
        /*0248*/ 	.word	0x000000ff
        /*024c*/ 	.word	0x000000b0
        /*0250*/ 	.short	0x0100
        /*0252*/ 	.byte	0x04
	.zero		1


	//   ....[22]....
        /*0254*/ 	.word	0x00000bb0
        /*0258*/ 	.word	0x000000ff
        /*025c*/ 	.word	0x00000098
        /*0260*/ 	.short	0x0100
        /*0262*/ 	.byte	0x04
	.zero		1


	//   ....[23]....
        /*0264*/ 	.word	0x00000bc0
        /*0268*/ 	.word	0x000000ff
        /*026c*/ 	.word	0x000000b8
        /*0270*/ 	.short	0x0100
        /*0272*/ 	.byte	0x04
	.zero		1


	//   ....[24]....
        /*0274*/ 	.word	0x00000cb0
        /*0278*/ 	.word	0x000000ff
        /*027c*/ 	.word	0x000000c0
        /*0280*/ 	.short	0x0100
        /*0282*/ 	.byte	0x04
	.zero		1


	//   ....[25]....
        /*0284*/ 	.word	0x00000cc0
        /*0288*/ 	.word	0x000000ff
        /*028c*/ 	.word	0x000000d0
        /*0290*/ 	.short	0x0100
        /*0292*/ 	.byte	0x04
	.zero		1


	//   ....[26]....
        /*0294*/ 	.word	0x00000cd0
        /*0298*/ 	.word	0x000000ff
        /*029c*/ 	.word	0x000000c8
        /*02a0*/ 	.short	0x0100
        /*02a2*/ 	.byte	0x04
	.zero		1


	//   ....[27]....
        /*02a4*/ 	.word	0x00000ce0
        /*02a8*/ 	.word	0x000000ff
        /*02ac*/ 	.word	0x000000d8
        /*02b0*/ 	.short	0x0100
        /*02b2*/ 	.byte	0x04
	.zero		1


	//   ....[28]....
        /*02b4*/ 	.word	0x00001800
        /*02b8*/ 	.word	0x00000000
        /*02bc*/ 	.word	0x000000d0
        /*02c0*/ 	.short	0x010a
        /*02c2*/ 	.byte	0xff
	.zero		1


	//   ....[29]....
        /*02c4*/ 	.word	0x00001820
        /*02c8*/ 	.word	0x00000000
        /*02cc*/ 	.word	0x000000c0
        /*02d0*/ 	.short	0x0101
        /*02d2*/ 	.byte	0xff
	.zero		1


	//   ....[30]....
        /*02d4*/ 	.word	0x000018e0
        /*02d8*/ 	.word	0x000000ff
        /*02dc*/ 	.word	0x00000018
        /*02e0*/ 	.short	0x010a
        /*02e2*/ 	.byte	0x04
	.zero		1


	//   ....[31]....
        /*02e4*/ 	.word	0x00001960
        /*02e8*/ 	.word	0x000000ff
        /*02ec*/ 	.word	0x00000018
        /*02f0*/ 	.short	0x010a
        /*02f2*/ 	.byte	0x21
	.zero		1


	//   ....[32]....
        /*02f4*/ 	.word	0x00001af0
        /*02f8*/ 	.word	0x000000ff
        /*02fc*/ 	.word	0x00000018
        /*0300*/ 	.short	0x010a
        /*0302*/ 	.byte	0x08
	.zero		1


	//   ....[33]....
        /*0304*/ 	.word	0x00001c10
        /*0308*/ 	.word	0x000000ff
        /*030c*/ 	.word	0x00000058
        /*0310*/ 	.short	0x0101
        /*0312*/ 	.byte	0x07
	.zero		1


	//   ....[34]....
        /*0314*/ 	.word	0x00001c30
        /*0318*/ 	.word	0x000000ff
        /*031c*/ 	.word	0x00000018
        /*0320*/ 	.short	0x010a
        /*0322*/ 	.byte	0x04
	.zero		1


	//   ....[35]....
        /*0324*/ 	.word	0x00001cb0
        /*0328*/ 	.word	0x000000ff
        /*032c*/ 	.word	0x00000018
        /*0330*/ 	.short	0x010a
        /*0332*/ 	.byte	0x09
	.zero		1


	//   ....[36]....
        /*0334*/ 	.word	0x00001e50
        /*0338*/ 	.word	0x000000ff
        /*033c*/ 	.word	0x00000018
        /*0340*/ 	.short	0x010a
        /*0342*/ 	.byte	0x06
	.zero		1


	//   ....[37]....
        /*0344*/ 	.word	0x00001f80
        /*0348*/ 	.word	0x00000003
        /*034c*/ 	.word	0x00000060
        /*0350*/ 	.short	0x010a
        /*0352*/ 	.byte	0xff
	.zero		1


	//   ....[38]....
        /*0354*/ 	.word	0x000020d0
        /*0358*/ 	.word	0x00000000
        /*035c*/ 	.word	0x00000000
        /*0360*/ 	.short	0x0101
        /*0362*/ 	.byte	0xff
	.zero		1


	//   ....[39]....
        /*0364*/ 	.word	0x00002670
        /*0368*/ 	.word	0x000000ff
        /*036c*/ 	.word	0x00000000
        /*0370*/ 	.short	0x010a
        /*0372*/ 	.byte	0x04
	.zero		1


	//   ....[40]....
        /*0374*/ 	.word	0x00002700
        /*0378*/ 	.word	0x000000ff
        /*037c*/ 	.word	0x00000000
        /*0380*/ 	.short	0x010a
        /*0382*/ 	.byte	0x05
	.zero		1


	//   ....[41]....
        /*0384*/ 	.word	0x000027a0
        /*0388*/ 	.word	0x00000000
        /*038c*/ 	.word	0x00000000
        /*0390*/ 	.short	0x010a
        /*0392*/ 	.byte	0xff
	.zero		1


	//   ....[42]....
        /*0394*/ 	.word	0x000028e0
        /*0398*/ 	.word	0x00000002
        /*039c*/ 	.word	0x000000c0
        /*03a0*/ 	.short	0x010a
        /*03a2*/ 	.byte	0xff
	.zero		1


	//   ....[43]....
        /*03a4*/ 	.word	0x00002940
        /*03a8*/ 	.word	0x00000004
        /*03ac*/ 	.word	0x00000000
        /*03b0*/ 	.short	0x0101
        /*03b2*/ 	.byte	0xff
	.zero		1


	//   ....[44]....
        /*03b4*/ 	.word	0x00002960
        /*03b8*/ 	.word	0x000000ff
        /*03bc*/ 	.word	0x00000070
        /*03c0*/ 	.short	0x010a
        /*03c2*/ 	.byte	0x04
	.zero		1


	//   ....[45]....
        /*03c4*/ 	.word	0x00002a80
        /*03c8*/ 	.word	0x00000002
        /*03cc*/ 	.word	0x00000060
        /*03d0*/ 	.short	0x010a
        /*03d2*/ 	.byte	0xff
	.zero		1


	//   ....[46]....
        /*03d4*/ 	.word	0x00002b90
        /*03d8*/ 	.word	0x00000002
        /*03dc*/ 	.word	0x00000000
        /*03e0*/ 	.short	0x0101
        /*03e2*/ 	.byte	0xff
	.zero		1


	//   ....[47]....
        /*03e4*/ 	.word	0x00002c20
        /*03e8*/ 	.word	0x000000ff
        /*03ec*/ 	.word	0x00000070
        /*03f0*/ 	.short	0x0106
        /*03f2*/ 	.byte	0x04
	.zero		1


	//   ....[48]....
        /*03f4*/ 	.word	0x00002c40
        /*03f8*/ 	.word	0x000000ff
        /*03fc*/ 	.word	0x00000070
        /*0400*/ 	.short	0x010a
        /*0402*/ 	.byte	0x04
	.zero		1


	//   ....[49]....
        /*0404*/ 	.word	0x00002cd0
        /*0408*/ 	.word	0x000000ff
        /*040c*/ 	.word	0x00000070
        /*0410*/ 	.short	0x0106
        /*0412*/ 	.byte	0x07
	.zero		1


	//   ....[50]....
        /*0414*/ 	.word	0x00002d10
        /*0418*/ 	.word	0x00000000
        /*041c*/ 	.word	0x00000070
        /*0420*/ 	.short	0x010a
        /*0422*/ 	.byte	0xff
	.zero		1


	//   ....[51]....
        /*0424*/ 	.word	0x00003210
        /*0428*/ 	.word	0x00000000
        /*042c*/ 	.word	0x00000060
        /*0430*/ 	.short	0x010a
        /*0432*/ 	.byte	0xff
	.zero		1


	//   ....[52]....
        /*0434*/ 	.word	0x00003310
        /*0438*/ 	.word	0x00000003
        /*043c*/ 	.word	0x00000000
        /*0440*/ 	.short	0x0101
        /*0442*/ 	.byte	0xff
	.zero		1


	//   ....[53]....
        /*0444*/ 	.word	0x00003320
        /*0448*/ 	.word	0x000000ff
        /*044c*/ 	.word	0x00000000
        /*0450*/ 	.short	0x010a
        /*0452*/ 	.byte	0x04
	.zero		1


	//   ....[54]....
        /*0454*/ 	.word	0x00003340
        /*0458*/ 	.word	0x000000ff
        /*045c*/ 	.word	0x000000a0
        /*0460*/ 	.short	0x010a
        /*0462*/ 	.byte	0x13
	.zero		1


	//   ....[55]....
        /*0464*/ 	.word	0x00003480
        /*0468*/ 	.word	0x000000ff
        /*046c*/ 	.word	0x00000000
        /*0470*/ 	.short	0x010a
        /*0472*/ 	.byte	0x06
	.zero		1


	//   ....[56]....
        /*0474*/ 	.word	0x00003580
        /*0478*/ 	.word	0x000000ff
        /*047c*/ 	.word	0x00000000
        /*0480*/ 	.short	0x010a
        /*0482*/ 	.byte	0x04
	.zero		1


	//   ....[57]....
        /*0484*/ 	.word	0x00003760
        /*0488*/ 	.word	0x000000ff
        /*048c*/ 	.word	0x00000000
        /*0490*/ 	.short	0x010a
        /*0492*/ 	.byte	0x04
	.zero		1


	//   ....[58]....
        /*0494*/ 	.word	0x000037f0
        /*0498*/ 	.word	0x000000ff
        /*049c*/ 	.word	0x00000000
        /*04a0*/ 	.short	0x010a
        /*04a2*/ 	.byte	0x05
	.zero		1


	//   ....[59]....
        /*04a4*/ 	.word	0x00003880
        /*04a8*/ 	.word	0x000000ff
        /*04ac*/ 	.word	0x00000000
        /*04b0*/ 	.short	0x010a
        /*04b2*/ 	.byte	0x05
	.zero		1


	//   ....[60]....
        /*04b4*/ 	.word	0x00003910
        /*04b8*/ 	.word	0x000000ff
        /*04bc*/ 	.word	0x00000000
        /*04c0*/ 	.short	0x010a
        /*04c2*/ 	.byte	0x04
	.zero		1


	//   ....[61]....
        /*04c4*/ 	.word	0x00003e30
        /*04c8*/ 	.word	0x00000008
        /*04cc*/ 	.word	0x00000060
        /*04d0*/ 	.short	0x010a
        /*04d2*/ 	.byte	0xff
	.zero		1


	//   ....[62]....
        /*04d4*/ 	.word	0x00003fa0
        /*04d8*/ 	.word	0x00000000
        /*04dc*/ 	.word	0x00000000
        /*04e0*/ 	.short	0x0101
        /*04e2*/ 	.byte	0xff
	.zero		1


	//   ....[63]....
        /*04e4*/ 	.word	0x00004480
        /*04e8*/ 	.word	0x000000ff
        /*04ec*/ 	.word	0x00000058
        /*04f0*/ 	.short	0x010a
        /*04f2*/ 	.byte	0x15
	.zero		1


	//   ....[64]....
        /*04f4*/ 	.word	0x00004610
        /*04f8*/ 	.word	0x000000ff
        /*04fc*/ 	.word	0x00000040
        /*0500*/ 	.short	0x010a
        /*0502*/ 	.byte	0x15
	.zero		1


	//   ....[65]....
        /*0504*/ 	.word	0x00004780
        /*0508*/ 	.word	0x000000ff
        /*050c*/ 	.word	0x00000030
        /*0510*/ 	.short	0x010b
        /*0512*/ 	.byte	0x15
	.zero		1


	//   ....[66]....
        /*0514*/ 	.word	0x00004790
        /*0518*/ 	.word	0x000000ff
        /*051c*/ 	.word	0x00000000
        /*0520*/ 	.short	0x0101
        /*0522*/ 	.byte	0x27
	.zero		1


	//   ....[67]....
        /*0524*/ 	.word	0x000047a0
        /*0528*/ 	.word	0x000000ff
        /*052c*/ 	.word	0x00000048
        /*0530*/ 	.short	0x010a
        /*0532*/ 	.byte	0x15
	.zero		1


	//   ....[68]....
        /*0534*/ 	.word	0x00004980
        /*0538*/ 	.word	0x000000ff
        /*053c*/ 	.word	0x00000038
        /*0540*/ 	.short	0x010b
        /*0542*/ 	.byte	0x15
	.zero		1


	//   ....[69]....
        /*0544*/ 	.word	0x00004990
        /*0548*/ 	.word	0x000000ff
        /*054c*/ 	.word	0x00000000
        /*0550*/ 	.short	0x0101
        /*0552*/ 	.byte	0x26
	.zero		1


	//   ....[70]....
        /*0554*/ 	.word	0x000049c0
        /*0558*/ 	.word	0x000000ff
        /*055c*/ 	.word	0x00000040
        /*0560*/ 	.short	0x010a
        /*0562*/ 	.byte	0x15
	.zero		1


	//   ....[71]....
        /*0564*/ 	.word	0x00004a00
        /*0568*/ 	.word	0x00000000
        /*056c*/ 	.word	0x00000048
        /*0570*/ 	.short	0x010a
        /*0572*/ 	.byte	0xff
	.zero		1


	//   ....[72]....
        /*0574*/ 	.word	0x00004d30
        /*0578*/ 	.word	0x00000003
        /*057c*/ 	.word	0x00000060
        /*0580*/ 	.short	0x010a
        /*0582*/ 	.byte	0xff
	.zero		1


	//   ....[73]....
        /*0584*/ 	.word	0x00004eb0
        /*0588*/ 	.word	0x00000000
        /*058c*/ 	.word	0x00000000
        /*0590*/ 	.short	0x0101
        /*0592*/ 	.byte	0xff
	.zero		1


	//   ....[74]....
        /*0594*/ 	.word	0x000059f0
        /*0598*/ 	.word	0x00000002
        /*059c*/ 	.word	0x00000030
        /*05a0*/ 	.short	0x010a
        /*05a2*/ 	.byte	0xff
	.zero		1


	//   ....[75]....
        /*05a4*/ 	.word	0x00005a60
        /*05a8*/ 	.word	0x00000064
        /*05ac*/ 	.word	0x00000080
        /*05b0*/ 	.short	0x010a
        /*05b2*/ 	.byte	0xff
	.zero		1


	//   ....[76]....
        /*05b4*/ 	.word	0x00005b50
        /*05b8*/ 	.word	0x00000002
        /*05bc*/ 	.word	0x00000030
        /*05c0*/ 	.short	0x010a
        /*05c2*/ 	.byte	0xff
	.zero		1


	//   ....[77]....
        /*05c4*/ 	.word	0x00005c60
        /*05c8*/ 	.word	0x00000000
        /*05cc*/ 	.word	0x00000000
        /*05d0*/ 	.short	0x0101
        /*05d2*/ 	.byte	0xff
	.zero		1


	//   ....[78]....
        /*05d4*/ 	.word	0x00005ce0
        /*05d8*/ 	.word	0x00000064
        /*05dc*/ 	.word	0x00000080
        /*05e0*/ 	.short	0x010a
        /*05e2*/ 	.byte	0xff
	.zero		1


	//   ....[79]....
        /*05e4*/ 	.word	0x00006830
        /*05e8*/ 	.word	0x0000006d
        /*05ec*/ 	.word	0x00000030
        /*05f0*/ 	.short	0x010a
        /*05f2*/ 	.byte	0xff
	.zero		1


	//   ....[80]....
        /*05f4*/ 	.word	0x00006900
        /*05f8*/ 	.word	0x0000006d
        /*05fc*/ 	.word	0x00000030
        /*0600*/ 	.short	0x010a
        /*0602*/ 	.byte	0xff
	.zero		1


	//   ....[81]....
        /*0604*/ 	.word	0x00006a10
        /*0608*/ 	.word	0x00000000
        /*060c*/ 	.word	0x00000000
        /*0610*/ 	.short	0x0101
        /*0612*/ 	.byte	0xff
	.zero		1


	//   ....[82]....
        /*0614*/ 	.word	0x00006ea0
        /*0618*/ 	.word	0x000000ff
        /*061c*/ 	.word	0x00000000
        /*0620*/ 	.short	0x0101
        /*0622*/ 	.byte	0x04
	.zero		1


	//   ....[83]....
        /*0624*/ 	.word	0x000076b0
        /*0628*/ 	.word	0x00000000
        /*062c*/ 	.word	0x000000d0
        /*0630*/ 	.short	0x010a
        /*0632*/ 	.byte	0xff
	.zero		1


	//   ....[84]....
        /*0634*/ 	.word	0x00007710
        /*0638*/ 	.word	0x00000000
        /*063c*/ 	.word	0x00000018
        /*0640*/ 	.short	0x010a
        /*0642*/ 	.byte	0xff
	.zero		1


	//   ....[85]....
        /*0644*/ 	.word	0x00007770
        /*0648*/ 	.word	0x00000000
        /*064c*/ 	.word	0x00000018
        /*0650*/ 	.short	0x010a
        /*0652*/ 	.byte	0xff
	.zero		1


	//   ....[86]....
        /*0654*/ 	.word	0x000077c0
        /*0658*/ 	.word	0x00000003
        /*065c*/ 	.word	0x00000060
        /*0660*/ 	.short	0x010a
        /*0662*/ 	.byte	0xff
	.zero		1


	//   ....[87]....
        /*0664*/ 	.word	0x00007820
        /*0668*/ 	.word	0x00000000
        /*066c*/ 	.word	0x00000000
        /*0670*/ 	.short	0x010a
        /*0672*/ 	.byte	0xff
	.zero		1


	//   ....[88]....
        /*0674*/ 	.word	0x00007880
        /*0678*/ 	.word	0x00000000
        /*067c*/ 	.word	0x00000000
        /*0680*/ 	.short	0x010a
        /*0682*/ 	.byte	0xff
	.zero		1


	//   ....[89]....
        /*0684*/ 	.word	0x000078d0
        /*0688*/ 	.word	0x00000002
        /*068c*/ 	.word	0x000000c0
        /*0690*/ 	.short	0x010a
        /*0692*/ 	.byte	0xff
	.zero		1


	//   ....[90]....
        /*0694*/ 	.word	0x00007930
        /*0698*/ 	.word	0x00000002
        /*069c*/ 	.word	0x00000070
        /*06a0*/ 	.short	0x010a
        /*06a2*/ 	.byte	0xff
	.zero		1


	//   ....[91]....
        /*06a4*/ 	.word	0x00007980
        /*06a8*/ 	.word	0x00000002
        /*06ac*/ 	.word	0x00000060
        /*06b0*/ 	.short	0x010a
        /*06b2*/ 	.byte	0xff
	.zero		1


	//   ....[92]....
        /*06b4*/ 	.word	0x000079e0
        /*06b8*/ 	.word	0x00000000
        /*06bc*/ 	.word	0x00000070
        /*06c0*/ 	.short	0x010a
        /*06c2*/ 	.byte	0xff
	.zero		1


	//   ....[93]....
        /*06c4*/ 	.word	0x00007a30
        /*06c8*/ 	.word	0x00000000
        /*06cc*/ 	.word	0x00000060
        /*06d0*/ 	.short	0x010a
        /*06d2*/ 	.byte	0xff
	.zero		1


	//   ....[94]....
        /*06d4*/ 	.word	0x00007a90
        /*06d8*/ 	.word	0x00000003
        /*06dc*/ 	.word	0x000000a0
        /*06e0*/ 	.short	0x010a
        /*06e2*/ 	.byte	0xff
	.zero		1


	//   ....[95]....
        /*06e4*/ 	.word	0x00007af0
        /*06e8*/ 	.word	0x00000000
        /*06ec*/ 	.word	0x00000000
        /*06f0*/ 	.short	0x010a
        /*06f2*/ 	.byte	0xff
	.zero		1


	//   ....[96]....
        /*06f4*/ 	.word	0x00007b50
        /*06f8*/ 	.word	0x00000000
        /*06fc*/ 	.word	0x00000000
        /*0700*/ 	.short	0x010a
        /*0702*/ 	.byte	0xff
	.zero		1


	//   ....[97]....
        /*0704*/ 	.word	0x00007bb0
        /*0708*/ 	.word	0x00000000
        /*070c*/ 	.word	0x00000000
        /*0710*/ 	.short	0x010a
        /*0712*/ 	.byte	0xff
	.zero		1


	//   ....[98]....
        /*0714*/ 	.word	0x00007c10
        /*0718*/ 	.word	0x00000000
        /*071c*/ 	.word	0x00000000
        /*0720*/ 	.short	0x010a
        /*0722*/ 	.byte	0xff
	.zero		1


	//   ....[99]....
        /*0724*/ 	.word	0x00007c70
        /*0728*/ 	.word	0x00000000
        /*072c*/ 	.word	0x00000000
        /*0730*/ 	.short	0x010a
        /*0732*/ 	.byte	0xff
	.zero		1


	//   ....[100]....
        /*0734*/ 	.word	0x00007cc0
        /*0738*/ 	.word	0x00000008
        /*073c*/ 	.word	0x00000060
        /*0740*/ 	.short	0x010a
        /*0742*/ 	.byte	0xff
	.zero		1


	//   ....[101]....
        /*0744*/ 	.word	0x00007d20
        /*0748*/ 	.word	0x00000000
        /*074c*/ 	.word	0x00000058
        /*0750*/ 	.short	0x010a
        /*0752*/ 	.byte	0xff
	.zero		1


	//   ....[102]....
        /*0754*/ 	.word	0x00007d80
        /*0758*/ 	.word	0x00000005
        /*075c*/ 	.word	0x00000040
        /*0760*/ 	.short	0x010a
        /*0762*/ 	.byte	0xff
	.zero		1


	//   ....[103]....
        /*0764*/ 	.word	0x00007de0
        /*0768*/ 	.word	0x00000005
        /*076c*/ 	.word	0x00000048
        /*0770*/ 	.short	0x010a
        /*0772*/ 	.byte	0xff
	.zero		1


	//   ....[104]....
        /*0774*/ 	.word	0x00007e40
        /*0778*/ 	.word	0x00000000
        /*077c*/ 	.word	0x00000040
        /*0780*/ 	.short	0x010a
        /*0782*/ 	.byte	0xff
	.zero		1


	//   ....[105]....
        /*0784*/ 	.word	0x00007e90
        /*0788*/ 	.word	0x00000003
        /*078c*/ 	.word	0x00000060
        /*0790*/ 	.short	0x010a
        /*0792*/ 	.byte	0xff
	.zero		1


	//   ....[106]....
        /*0794*/ 	.word	0x00007ee0
        /*0798*/ 	.word	0x00000002
        /*079c*/ 	.word	0x00000030
        /*07a0*/ 	.short	0x010a
        /*07a2*/ 	.byte	0xff
	.zero		1


	//   ....[107]....
        /*07a4*/ 	.word	0x00007f30
        /*07a8*/ 	.word	0x00000064
        /*07ac*/ 	.word	0x00000080
        /*07b0*/ 	.short	0x010a
        /*07b2*/ 	.byte	0xff
	.zero		1


	//   ....[108]....
        /*07b4*/ 	.word	0x00007f80
        /*07b8*/ 	.word	0x0000006d
        /*07bc*/ 	.word	0x00000030
        /*07c0*/ 	.short	0x010a
        /*07c2*/ 	.byte	0xff
	.zero		1


	//----- nvinfo : EIATTR_NUM_MBARRIERS
	.align		4
.L_47:
        /*07c4*/ 	.byte	0x03, 0x38
        /*07c6*/ 	.short	0x001c


	//----- nvinfo : EIATTR_EXIT_INSTR_OFFSETS
	.align		4
        /*07c8*/ 	.byte	0x04, 0x1c
        /*07ca*/ 	.short	(.L_49 - .L_48)


	//   ....[0]....
.L_48:
        /*07cc*/ 	.word	0x000027d0


	//   ....[1]....
        /*07d0*/ 	.word	0x00002ce0


	//   ....[2]....
        /*07d4*/ 	.word	0x00002d40


	//   ....[3]....
        /*07d8*/ 	.word	0x00003b70


	//   ....[4]....
        /*07dc*/ 	.word	0x00004a30


	//   ....[5]....
        /*07e0*/ 	.word	0x00004a70


	//   ....[6]....
        /*07e4*/ 	.word	0x000076a0


	//----- nvinfo : EIATTR_MAX_THREADS
	.align		4
.L_49:
        /*07e8*/ 	.byte	0x04, 0x05
        /*07ea*/ 	.short	(.L_51 - .L_50)
.L_50:
        /*07ec*/ 	.word	0x00000100
        /*07f0*/ 	.word	0x00000001
        /*07f4*/ 	.word	0x00000001


	//----- nvinfo : EIATTR_CRS_STACK_SIZE
	.align		4
.L_51:
        /*07f8*/ 	.byte	0x04, 0x1e
        /*07fa*/ 	.short	(.L_53 - .L_52)
.L_52:
        /*07fc*/ 	.word	0x00000000


	//----- nvinfo : EIATTR_CBANK_PARAM_SIZE
	.align		4
.L_53:
        /*0800*/ 	.byte	0x03, 0x19
        /*0802*/ 	.short	0x0800


	//----- nvinfo : EIATTR_PARAM_CBANK
	.align		4
        /*0804*/ 	.byte	0x04, 0x0a
        /*0806*/ 	.short	(.L_55 - .L_54)
	.align		4
.L_54:
        /*0808*/ 	.word	index@(.nv.constant0._ZN7cutlass13device_kernelINS_4gemm6kernel13GemmUniversalIN4cute5tupleIJiiiiEEENS1_10collective13CollectiveMmaINS1_35MainloopSm100TmaUmmaWarpSpecializedILi3ELi2ELi4ENS5_IJNS4_1CILi2EEENSA_ILi1EEESC_EEEEENS5_IJNSA_ILi64EEENSA_ILi128EEENSA_ILi32EEEEEENS_12float_e4m3_tENS5_IJlSC_lEEESJ_SK_NS4_8TiledMMAINS4_8MMA_AtomIJNS4_10MMA_TraitsINS4_19SM100_MMA_F8F6F4_SSEJSJ_SJ_fSF_SG_NS4_17integral_constantINS4_4UMMA5MajorELSR_0EEESS_NSP_INSQ_7ScaleInELST_0EEESU_EEEEEENS4_6LayoutINS5_IJSC_SC_SC_EEENS5_IJNSA_ILi0EEESZ_SZ_EEEEENS5_IJNS4_10UnderscoreES12_S12_EEEEENS4_13SM90_TMA_LOADENS4_14ComposedLayoutINS4_7SwizzleILi1ELi4ELi3EEENS4_18smem_ptr_flag_bitsILi8EEENSX_INS5_IJNSA_ILi8EEESH_EEENS5_IJSH_SC_EEEEEEEvNS4_8identityENS4_23SM90_TMA_LOAD_MULTICASTES1F_vS1G_EENS_8epilogue10collective18CollectiveEpilogueINS1J_23Sm100TmaWarpSpecializedILi2ELi2ELi32ELb0ELb0EEEJSI_NS5_IJNSX_ISF_SC_EES1O_EEESJ_SK_SJ_SK_NS1J_6fusion15FusionCallbacksIS1N_NS1Q_17LinearCombinationISJ_fSJ_fLNS_15FloatRoundStyleE2EEESI_S1P_JEEENS4_5SM1004TMEM4LOAD26SM100_TMEM_LOAD_16dp32b32xES15_NS16_INS17_ILi2ELi4ELi3EEES1A_NSX_INS5_IJS1B_SF_EEENS5_IJSF_SC_EEEEEEENS4_39AutoVectorizingCopyWithAssumedAlignmentILi128EEENS4_14SM90_TMA_STOREES24_S26_S26_EEEvvEEEEvNT_6ParamsE)
        /*080c*/ 	.short	0x0380
        /*080e*/ 	.short	0x0800


	//----- nvinfo : EIATTR_SW_WAR
	.align		4
.L_55:
        /*0810*/ 	.byte	0x04, 0x36
        /*0812*/ 	.short	(.L_57 - .L_56)
.L_56:
        /*0814*/ 	.word	0x00000008
.L_57:


//--------------------- .nv.callgraph             --------------------------
	.section	.nv.callgraph,"",@"SHT_CUDA_CALLGRAPH"
	.align	4
	.sectionentsize	8
	.align		4
        /*0000*/ 	.word	0x00000000
	.align		4
        /*0004*/ 	.word	0xffffffff
	.align		4
        /*0008*/ 	.word	index@(_ZN7cutlass13device_kernelINS_4gemm6kernel13GemmUniversalIN4cute5tupleIJiiiiEEENS1_10collective13CollectiveMmaINS1_35MainloopSm100TmaUmmaWarpSpecializedILi3ELi2ELi4ENS5_IJNS4_1CILi2EEENSA_ILi1EEESC_EEEEENS5_IJNSA_ILi64EEENSA_ILi128EEENSA_ILi32EEEEEENS_12float_e4m3_tENS5_IJlSC_lEEESJ_SK_NS4_8TiledMMAINS4_8MMA_AtomIJNS4_10MMA_TraitsINS4_19SM100_MMA_F8F6F4_SSEJSJ_SJ_fSF_SG_NS4_17integral_constantINS4_4UMMA5MajorELSR_0EEESS_NSP_INSQ_7ScaleInELST_0EEESU_EEEEEENS4_6LayoutINS5_IJSC_SC_SC_EEENS5_IJNSA_ILi0EEESZ_SZ_EEEEENS5_IJNS4_10UnderscoreES12_S12_EEEEENS4_13SM90_TMA_LOADENS4_14ComposedLayoutINS4_7SwizzleILi1ELi4ELi3EEENS4_18smem_ptr_flag_bitsILi8EEENSX_INS5_IJNSA_ILi8EEESH_EEENS5_IJSH_SC_EEEEEEEvNS4_8identityENS4_23SM90_TMA_LOAD_MULTICASTES1F_vS1G_EENS_8epilogue10collective18CollectiveEpilogueINS1J_23Sm100TmaWarpSpecializedILi2ELi2ELi32ELb0ELb0EEEJSI_NS5_IJNSX_ISF_SC_EES1O_EEESJ_SK_SJ_SK_NS1J_6fusion15FusionCallbacksIS1N_NS1Q_17LinearCombinationISJ_fSJ_fLNS_15FloatRoundStyleE2EEESI_S1P_JEEENS4_5SM1004TMEM4LOAD26SM100_TMEM_LOAD_16dp32b32xES15_NS16_INS17_ILi2ELi4ELi3EEES1A_NSX_INS5_IJS1B_SF_EEENS5_IJSF_SC_EEEEEEENS4_39AutoVectorizingCopyWithAssumedAlignmentILi128EEENS4_14SM90_TMA_STOREES24_S26_S26_EEEvvEEEEvNT_6ParamsE)
	.align		4
        /*000c*/ 	.word	index@(__assertfail)
	.align		4
        /*0010*/ 	.word	0x00000000
	.align		4
        /*0014*/ 	.word	0xfffffffe
	.align		4
        /*0018*/ 	.word	0x00000000
	.align		4
        /*001c*/ 	.word	0xfffffffd
	.align		4
        /*0020*/ 	.word	0x00000000
	.align		4
        /*0024*/ 	.word	0xfffffffc


//--------------------- .nv.constant4             --------------------------
	.section	.nv.constant4,"a",@progbits
	.align	8
	.align		8
.nv.constant4:
        /*0000*/ 	.dword	__assertfail
	.align		8
        /*0008*/ 	.dword	__unnamed_1
	.align		8
        /*0010*/ 	.dword	__unnamed_2
	.align		8
        /*0018*/ 	.dword	_ZN39_INTERNAL_59b43662_4_k_cu_4d3e2073_84734cuda3std3__45__cpo5beginE
	.align		8
        /*0020*/ 	.dword	_ZN39_INTERNAL_59b43662_4_k_cu_4d3e2073_84734cuda3std3__45__cpo3endE
	.align		8
        /*0028*/ 	.dword	_ZN39_INTERNAL_59b43662_4_k_cu_4d3e2073_84734cuda3std3__45__cpo6cbeginE
	.align		8
        /*0030*/ 	.dword	_ZN39_INTERNAL_59b43662_4_k_cu_4d3e2073_84734cuda3std3__45__cpo4cendE
	.align		8
        /*0038*/ 	.dword	_ZN39_INTERNAL_59b43662_4_k_cu_4d3e2073_84734cuda3std3__441_GLOBAL__N__59b43662_4_k_cu_4d3e2073_84736ignoreE
	.align		8
        /*0040*/ 	.dword	_ZN39_INTERNAL_59b43662_4_k_cu_4d3e2073_84734cuda3std3__419piecewise_constructE
	.align		8
        /*0048*/ 	.dword	_ZN39_INTERNAL_59b43662_4_k_cu_4d3e2073_84734cuda3std3__48in_placeE
	.align		8
        /*0050*/ 	.dword	_ZN39_INTERNAL_59b43662_4_k_cu_4d3e2073_84734cuda3std6ranges3__45__cpo4swapE
	.align		8
        /*0058*/ 	.dword	_ZN39_INTERNAL_59b43662_4_k_cu_4d3e2073_84734cuda3std6ranges3__45__cpo9iter_moveE
	.align		8
        /*0060*/ 	.dword	_ZN39_INTERNAL_59b43662_4_k_cu_4d3e2073_84734cute7productE
	.align		8
        /*0068*/ 	.dword	_ZN39_INTERNAL_59b43662_4_k_cu_4d3e2073_84734cute1_E
	.align		8
        /*0070*/ 	.dword	$str$25
	.align		8
        /*0078*/ 	.dword	$str$26
	.align		8
        /*0080*/ 	.dword	$str$27
	.align		8
        /*0088*/ 	.dword	$str$28


//--------------------- .text._ZN7cutlass13device_kernelINS_4gemm6kernel13GemmUniversalIN4cute5tupleIJiiiiEEENS1_10collective13CollectiveMmaINS1_35MainloopSm100TmaUmmaWarpSpecializedILi3ELi2ELi4ENS5_IJNS4_1CILi2EEENSA_ILi1EEESC_EEEEENS5_IJNSA_ILi64EEENSA_ILi128EEENSA_ILi32EEEEEENS_12float_e4m3_tENS5_IJlSC_lEEESJ_SK_NS4_8TiledMMAINS4_8MMA_AtomIJNS4_10MMA_TraitsINS4_19SM100_MMA_F8F6F4_SSEJSJ_SJ_fSF_SG_NS4_17integral_constantINS4_4UMMA5MajorELSR_0EEESS_NSP_INSQ_7ScaleInELST_0EEESU_EEEEEENS4_6LayoutINS5_IJSC_SC_SC_EEENS5_IJNSA_ILi0EEESZ_SZ_EEEEENS5_IJNS4_10UnderscoreES12_S12_EEEEENS4_13SM90_TMA_LOADENS4_14ComposedLayoutINS4_7SwizzleILi1ELi4ELi3EEENS4_18smem_ptr_flag_bitsILi8EEENSX_INS5_IJNSA_ILi8EEESH_EEENS5_IJSH_SC_EEEEEEEvNS4_8identityENS4_23SM90_TMA_LOAD_MULTICASTES1F_vS1G_EENS_8epilogue10collective18CollectiveEpilogueINS1J_23Sm100TmaWarpSpecializedILi2ELi2ELi32ELb0ELb0EEEJSI_NS5_IJNSX_ISF_SC_EES1O_EEESJ_SK_SJ_SK_NS1J_6fusion15FusionCallbacksIS1N_NS1Q_17LinearCombinationISJ_fSJ_fLNS_15FloatRoundStyleE2EEESI_S1P_JEEENS4_5SM1004TMEM4LOAD26SM100_TMEM_LOAD_16dp32b32xES15_NS16_INS17_ILi2ELi4ELi3EEES1A_NSX_INS5_IJS1B_SF_EEENS5_IJSF_SC_EEEEEEENS4_39AutoVectorizingCopyWithAssumedAlignmentILi128EEENS4_14SM90_TMA_STOREES24_S26_S26_EEEvvEEEEvNT_6ParamsE --------------------------
	.section	.text._ZN7cutlass13device_kernelINS_4gemm6kernel13GemmUniversalIN4cute5tupleIJiiiiEEENS1_10collective13CollectiveMmaINS1_35MainloopSm100TmaUmmaWarpSpecializedILi3ELi2ELi4ENS5_IJNS4_1CILi2EEENSA_ILi1EEESC_EEEEENS5_IJNSA_ILi64EEENSA_ILi128EEENSA_ILi32EEEEEENS_12float_e4m3_tENS5_IJlSC_lEEESJ_SK_NS4_8TiledMMAINS4_8MMA_AtomIJNS4_10MMA_TraitsINS4_19SM100_MMA_F8F6F4_SSEJSJ_SJ_fSF_SG_NS4_17integral_constantINS4_4UMMA5MajorELSR_0EEESS_NSP_INSQ_7ScaleInELST_0EEESU_EEEEEENS4_6LayoutINS5_IJSC_SC_SC_EEENS5_IJNSA_ILi0EEESZ_SZ_EEEEENS5_IJNS4_10UnderscoreES12_S12_EEEEENS4_13SM90_TMA_LOADENS4_14ComposedLayoutINS4_7SwizzleILi1ELi4ELi3EEENS4_18smem_ptr_flag_bitsILi8EEENSX_INS5_IJNSA_ILi8EEESH_EEENS5_IJSH_SC_EEEEEEEvNS4_8identityENS4_23SM90_TMA_LOAD_MULTICASTES1F_vS1G_EENS_8epilogue10collective18CollectiveEpilogueINS1J_23Sm100TmaWarpSpecializedILi2ELi2ELi32ELb0ELb0EEEJSI_NS5_IJNSX_ISF_SC_EES1O_EEESJ_SK_SJ_SK_NS1J_6fusion15FusionCallbacksIS1N_NS1Q_17LinearCombinationISJ_fSJ_fLNS_15FloatRoundStyleE2EEESI_S1P_JEEENS4_5SM1004TMEM4LOAD26SM100_TMEM_LOAD_16dp32b32xES15_NS16_INS17_ILi2ELi4ELi3EEES1A_NSX_INS5_IJS1B_SF_EEENS5_IJSF_SC_EEEEEEENS4_39AutoVectorizingCopyWithAssumedAlignmentILi128EEENS4_14SM90_TMA_STOREES24_S26_S26_EEEvvEEEEvNT_6ParamsE,"ax",@progbits
	.align	128
.text._ZN7cutlass13device_kernelINS_4gemm6kernel13GemmUniversalIN4cute5tupleIJiiiiEEENS1_10collective13CollectiveMmaINS1_35MainloopSm100TmaUmmaWarpSpecializedILi3ELi2ELi4ENS5_IJNS4_1CILi2EEENSA_ILi1EEESC_EEEEENS5_IJNSA_ILi64EEENSA_ILi128EEENSA_ILi32EEEEEENS_12float_e4m3_tENS5_IJlSC_lEEESJ_SK_NS4_8TiledMMAINS4_8MMA_AtomIJNS4_10MMA_TraitsINS4_19SM100_MMA_F8F6F4_SSEJSJ_SJ_fSF_SG_NS4_17integral_constantINS4_4UMMA5MajorELSR_0EEESS_NSP_INSQ_7ScaleInELST_0EEESU_EEEEEENS4_6LayoutINS5_IJSC_SC_SC_EEENS5_IJNSA_ILi0EEESZ_SZ_EEEEENS5_IJNS4_10UnderscoreES12_S12_EEEEENS4_13SM90_TMA_LOADENS4_14ComposedLayoutINS4_7SwizzleILi1ELi4ELi3EEENS4_18smem_ptr_flag_bitsILi8EEENSX_INS5_IJNSA_ILi8EEESH_EEENS5_IJSH_SC_EEEEEEEvNS4_8identityENS4_23SM90_TMA_LOAD_MULTICASTES1F_vS1G_EENS_8epilogue10collective18CollectiveEpilogueINS1J_23Sm100TmaWarpSpecializedILi2ELi2ELi32ELb0ELb0EEEJSI_NS5_IJNSX_ISF_SC_EES1O_EEESJ_SK_SJ_SK_NS1J_6fusion15FusionCallbacksIS1N_NS1Q_17LinearCombinationISJ_fSJ_fLNS_15FloatRoundStyleE2EEESI_S1P_JEEENS4_5SM1004TMEM4LOAD26SM100_TMEM_LOAD_16dp32b32xES15_NS16_INS17_ILi2ELi4ELi3EEES1A_NSX_INS5_IJS1B_SF_EEENS5_IJSF_SC_EEEEEEENS4_39AutoVectorizingCopyWithAssumedAlignmentILi128EEENS4_14SM90_TMA_STOREES24_S26_S26_EEEvvEEEEvNT_6ParamsE:
        .type           _ZN7cutlass13device_kernelINS_4gemm6kernel13GemmUniversalIN4cute5tupleIJiiiiEEENS1_10collective13CollectiveMmaINS1_35MainloopSm100TmaUmmaWarpSpecializedILi3ELi2ELi4ENS5_IJNS4_1CILi2EEENSA_ILi1EEESC_EEEEENS5_IJNSA_ILi64EEENSA_ILi128EEENSA_ILi32EEEEEENS_12float_e4m3_tENS5_IJlSC_lEEESJ_SK_NS4_8TiledMMAINS4_8MMA_AtomIJNS4_10MMA_TraitsINS4_19SM100_MMA_F8F6F4_SSEJSJ_SJ_fSF_SG_NS4_17integral_constantINS4_4UMMA5MajorELSR_0EEESS_NSP_INSQ_7ScaleInELST_0EEESU_EEEEEENS4_6LayoutINS5_IJSC_SC_SC_EEENS5_IJNSA_ILi0EEESZ_SZ_EEEEENS5_IJNS4_10UnderscoreES12_S12_EEEEENS4_13SM90_TMA_LOADENS4_14ComposedLayoutINS4_7SwizzleILi1ELi4ELi3EEENS4_18smem_ptr_flag_bitsILi8EEENSX_INS5_IJNSA_ILi8EEESH_EEENS5_IJSH_SC_EEEEEEEvNS4_8identityENS4_23SM90_TMA_LOAD_MULTICASTES1F_vS1G_EENS_8epilogue10collective18CollectiveEpilogueINS1J_23Sm100TmaWarpSpecializedILi2ELi2ELi32ELb0ELb0EEEJSI_NS5_IJNSX_ISF_SC_EES1O_EEESJ_SK_SJ_SK_NS1J_6fusion15FusionCallbacksIS1N_NS1Q_17LinearCombinationISJ_fSJ_fLNS_15FloatRoundStyleE2EEESI_S1P_JEEENS4_5SM1004TMEM4LOAD26SM100_TMEM_LOAD_16dp32b32xES15_NS16_INS17_ILi2ELi4ELi3EEES1A_NSX_INS5_IJS1B_SF_EEENS5_IJSF_SC_EEEEEEENS4_39AutoVectorizingCopyWithAssumedAlignmentILi128EEENS4_14SM90_TMA_STOREES24_S26_S26_EEEvvEEEEvNT_6ParamsE,@function
        .size           _ZN7cutlass13device_kernelINS_4gemm6kernel13GemmUniversalIN4cute5tupleIJiiiiEEENS1_10collective13CollectiveMmaINS1_35MainloopSm100TmaUmmaWarpSpecializedILi3ELi2ELi4ENS5_IJNS4_1CILi2EEENSA_ILi1EEESC_EEEEENS5_IJNSA_ILi64EEENSA_ILi128EEENSA_ILi32EEEEEENS_12float_e4m3_tENS5_IJlSC_lEEESJ_SK_NS4_8TiledMMAINS4_8MMA_AtomIJNS4_10MMA_TraitsINS4_19SM100_MMA_F8F6F4_SSEJSJ_SJ_fSF_SG_NS4_17integral_constantINS4_4UMMA5MajorELSR_0EEESS_NSP_INSQ_7ScaleInELST_0EEESU_EEEEEENS4_6LayoutINS5_IJSC_SC_SC_EEENS5_IJNSA_ILi0EEESZ_SZ_EEEEENS5_IJNS4_10UnderscoreES12_S12_EEEEENS4_13SM90_TMA_LOADENS4_14ComposedLayoutINS4_7SwizzleILi1ELi4ELi3EEENS4_18smem_ptr_flag_bitsILi8EEENSX_INS5_IJNSA_ILi8EEESH_EEENS5_IJSH_SC_EEEEEEEvNS4_8identityENS4_23SM90_TMA_LOAD_MULTICASTES1F_vS1G_EENS_8epilogue10collective18CollectiveEpilogueINS1J_23Sm100TmaWarpSpecializedILi2ELi2ELi32ELb0ELb0EEEJSI_NS5_IJNSX_ISF_SC_EES1O_EEESJ_SK_SJ_SK_NS1J_6fusion15FusionCallbacksIS1N_NS1Q_17LinearCombinationISJ_fSJ_fLNS_15FloatRoundStyleE2EEESI_S1P_JEEENS4_5SM1004TMEM4LOAD26SM100_TMEM_LOAD_16dp32b32xES15_NS16_INS17_ILi2ELi4ELi3EEES1A_NSX_INS5_IJS1B_SF_EEENS5_IJSF_SC_EEEEEEENS4_39AutoVectorizingCopyWithAssumedAlignmentILi128EEENS4_14SM90_TMA_STOREES24_S26_S26_EEEvvEEEEvNT_6ParamsE,(.L_x_146 - _ZN7cutlass13device_kernelINS_4gemm6kernel13GemmUniversalIN4cute5tupleIJiiiiEEENS1_10collective13CollectiveMmaINS1_35MainloopSm100TmaUmmaWarpSpecializedILi3ELi2ELi4ENS5_IJNS4_1CILi2EEENSA_ILi1EEESC_EEEEENS5_IJNSA_ILi64EEENSA_ILi128EEENSA_ILi32EEEEEENS_12float_e4m3_tENS5_IJlSC_lEEESJ_SK_NS4_8TiledMMAINS4_8MMA_AtomIJNS4_10MMA_TraitsINS4_19SM100_MMA_F8F6F4_SSEJSJ_SJ_fSF_SG_NS4_17integral_constantINS4_4UMMA5MajorELSR_0EEESS_NSP_INSQ_7ScaleInELST_0EEESU_EEEEEENS4_6LayoutINS5_IJSC_SC_SC_EEENS5_IJNSA_ILi0EEESZ_SZ_EEEEENS5_IJNS4_10UnderscoreES12_S12_EEEEENS4_13SM90_TMA_LOADENS4_14ComposedLayoutINS4_7SwizzleILi1ELi4ELi3EEENS4_18smem_ptr_flag_bitsILi8EEENSX_INS5_IJNSA_ILi8EEESH_EEENS5_IJSH_SC_EEEEEEEvNS4_8identityENS4_23SM90_TMA_LOAD_MULTICASTES1F_vS1G_EENS_8epilogue10collective18CollectiveEpilogueINS1J_23Sm100TmaWarpSpecializedILi2ELi2ELi32ELb0ELb0EEEJSI_NS5_IJNSX_ISF_SC_EES1O_EEESJ_SK_SJ_SK_NS1J_6fusion15FusionCallbacksIS1N_NS1Q_17LinearCombinationISJ_fSJ_fLNS_15FloatRoundStyleE2EEESI_S1P_JEEENS4_5SM1004TMEM4LOAD26SM100_TMEM_LOAD_16dp32b32xES15_NS16_INS17_ILi2ELi4ELi3EEES1A_NSX_INS5_IJS1B_SF_EEENS5_IJSF_SC_EEEEEEENS4_39AutoVectorizingCopyWithAssumedAlignmentILi128EEENS4_14SM90_TMA_STOREES24_S26_S26_EEEvvEEEEvNT_6ParamsE)
        .other          _ZN7cutlass13device_kernelINS_4gemm6kernel13GemmUniversalIN4cute5tupleIJiiiiEEENS1_10collective13CollectiveMmaINS1_35MainloopSm100TmaUmmaWarpSpecializedILi3ELi2ELi4ENS5_IJNS4_1CILi2EEENSA_ILi1EEESC_EEEEENS5_IJNSA_ILi64EEENSA_ILi128EEENSA_ILi32EEEEEENS_12float_e4m3_tENS5_IJlSC_lEEESJ_SK_NS4_8TiledMMAINS4_8MMA_AtomIJNS4_10MMA_TraitsINS4_19SM100_MMA_F8F6F4_SSEJSJ_SJ_fSF_SG_NS4_17integral_constantINS4_4UMMA5MajorELSR_0EEESS_NSP_INSQ_7ScaleInELST_0EEESU_EEEEEENS4_6LayoutINS5_IJSC_SC_SC_EEENS5_IJNSA_ILi0EEESZ_SZ_EEEEENS5_IJNS4_10UnderscoreES12_S12_EEEEENS4_13SM90_TMA_LOADENS4_14ComposedLayoutINS4_7SwizzleILi1ELi4ELi3EEENS4_18smem_ptr_flag_bitsILi8EEENSX_INS5_IJNSA_ILi8EEESH_EEENS5_IJSH_SC_EEEEEEEvNS4_8identityENS4_23SM90_TMA_LOAD_MULTICASTES1F_vS1G_EENS_8epilogue10collective18CollectiveEpilogueINS1J_23Sm100TmaWarpSpecializedILi2ELi2ELi32ELb0ELb0EEEJSI_NS5_IJNSX_ISF_SC_EES1O_EEESJ_SK_SJ_SK_NS1J_6fusion15FusionCallbacksIS1N_NS1Q_17LinearCombinationISJ_fSJ_fLNS_15FloatRoundStyleE2EEESI_S1P_JEEENS4_5SM1004TMEM4LOAD26SM100_TMEM_LOAD_16dp32b32xES15_NS16_INS17_ILi2ELi4ELi3EEES1A_NSX_INS5_IJS1B_SF_EEENS5_IJSF_SC_EEEEEEENS4_39AutoVectorizingCopyWithAssumedAlignmentILi128EEENS4_14SM90_TMA_STOREES24_S26_S26_EEEvvEEEEvNT_6ParamsE,@"STO_CUDA_ENTRY STV_DEFAULT"
_ZN7cutlass13device_kernelINS_4gemm6kernel13GemmUniversalIN4cute5tupleIJiiiiEEENS1_10collective13CollectiveMmaINS1_35MainloopSm100TmaUmmaWarpSpecializedILi3ELi2ELi4ENS5_IJNS4_1CILi2EEENSA_ILi1EEESC_EEEEENS5_IJNSA_ILi64EEENSA_ILi128EEENSA_ILi32EEEEEENS_12float_e4m3_tENS5_IJlSC_lEEESJ_SK_NS4_8TiledMMAINS4_8MMA_AtomIJNS4_10MMA_TraitsINS4_19SM100_MMA_F8F6F4_SSEJSJ_SJ_fSF_SG_NS4_17integral_constantINS4_4UMMA5MajorELSR_0EEESS_NSP_INSQ_7ScaleInELST_0EEESU_EEEEEENS4_6LayoutINS5_IJSC_SC_SC_EEENS5_IJNSA_ILi0EEESZ_SZ_EEEEENS5_IJNS4_10UnderscoreES12_S12_EEEEENS4_13SM90_TMA_LOADENS4_14ComposedLayoutINS4_7SwizzleILi1ELi4ELi3EEENS4_18smem_ptr_flag_bitsILi8EEENSX_INS5_IJNSA_ILi8EEESH_EEENS5_IJSH_SC_EEEEEEEvNS4_8identityENS4_23SM90_TMA_LOAD_MULTICASTES1F_vS1G_EENS_8epilogue10collective18CollectiveEpilogueINS1J_23Sm100TmaWarpSpecializedILi2ELi2ELi32ELb0ELb0EEEJSI_NS5_IJNSX_ISF_SC_EES1O_EEESJ_SK_SJ_SK_NS1J_6fusion15FusionCallbacksIS1N_NS1Q_17LinearCombinationISJ_fSJ_fLNS_15FloatRoundStyleE2EEESI_S1P_JEEENS4_5SM1004TMEM4LOAD26SM100_TMEM_LOAD_16dp32b32xES15_NS16_INS17_ILi2ELi4ELi3EEES1A_NSX_INS5_IJS1B_SF_EEENS5_IJSF_SC_EEEEEEENS4_39AutoVectorizingCopyWithAssumedAlignmentILi128EEENS4_14SM90_TMA_STOREES24_S26_S26_EEEvvEEEEvNT_6ParamsE:
[----:B------:R-:W1:Y:S01]  /*0000*/  LDC R1, c[0x0][0x37c] ;  /* 0x0000df00ff017b82 */ /* 0x000e620000000800 */
[----:B------:R-:W2:Y:S01]  /*0010*/  S2R R93, SR_TID.X ;  /* 0x00000000005d7919 */ /* 0x000ea20000002100 */
[----:B------:R-:W3:Y:S01]  /*0020*/  LDCU.64 UR8, c[0x0][0x890] ;  /* 0x00011200ff0877ac */ /* 0x000ee20008000a00 */
[----:B------:R-:W-:Y:S02]  /*0030*/  PRMT R84, RZ, 0x7610, R84 ;  /* 0x00007610ff547816 */ /* 0x000fe40000000054 */
[----:B------:R-:W-:Y:S01]  /*0040*/  ELECT P3, URZ, PT ;  /* 0x0000000000ff782f */ /* 0x000fe20003860000 */
[----:B---3--:R-:W-:-:S04]  /*0050*/  UISETP.NE.U32.AND UP0, UPT, UR8, URZ, UPT ;  /* 0x000000ff0800728c */ /* 0x008fc8000bf05070 */
[----:B------:R-:W-:Y:S01]  /*0060*/  UISETP.NE.AND.EX UP0, UPT, UR9, URZ, UPT, UP0 ;  /* 0x000000ff0900728c */ /* 0x000fe2000bf05300 */
[----:B--2---:R-:W-:-:S05]  /*0070*/  SHF.R.U32.HI R85, RZ, 0x5, R93 ;  /* 0x00000005ff557819 */ /* 0x004fca000001165d */
[----:B------:R-:W2:Y:S02]  /*0080*/  SHFL.IDX PT, R0, R85, RZ, 0x1f ;  /* 0x00001fff55007589 */ /* 0x000ea400000e0000 */
[----:B--2---:R-:W-:Y:S01]  /*0090*/  R2UR UR18, R0 ;  /* 0x00000000001272ca */ /* 0x004fe200000e0000 */
[----:B-1----:R-:W-:-:S14]  /*00a0*/  BRA.U UP0, `(.L_x_0) ;  /* 0x0000000100307547 */ /* 0x002fdc000b800000 */
[----:B------:R-:W1:Y:S02]  /*00b0*/  LDCU.64 UR4, c[0x0][0x888] ;  /* 0x00011100ff0477ac */ /* 0x000e640008000a00 */
[----:B-1----:R-:W-:-:S04]  /*00c0*/  UISETP.NE.U32.AND UP0, UPT, UR4, URZ, UPT ;  /* 0x000000ff0400728c */ /* 0x002fc8000bf05070 */
[----:B------:R-:W-:-:S09]  /*00d0*/  UISETP.NE.AND.EX UP0, UPT, UR5, URZ, UPT, UP0 ;  /* 0x000000ff0500728c */ /* 0x000fd2000bf05300 */
[----:B------:R-:W-:Y:S05]  /*00e0*/  BRA.U !UP0, `(.L_x_1) ;  /* 0x0000000108147547 */ /* 0x000fea000b800000 */
[----:B------:R-:W1:Y:S01]  /*00f0*/  LDC.64 R2, c[0x0][0x888] ;  /* 0x00022200ff027b82 */ /* 0x000e620000000a00 */
[----:B------:R-:W1:Y:S02]  /*0100*/  LDCU.64 UR4, c[0x0][0x358] ;  /* 0x00006b00ff0477ac */ /* 0x000e640008000a00 */
[----:B-1----:R1:W5:Y:S01]  /*0110*/  LDG.E R41, desc[UR4][R2.64] ;  /* 0x0000000402297981 */ /* 0x002362000c1e1900 */
[----:B------:R-:W-:Y:S01]  /*0120*/  HFMA2 R84, -RZ, RZ, 0, 5.9604644775390625e-08 ;  /* 0x00000001ff547431 */ /* 0x000fe200000001ff */
[----:B------:R-:W-:Y:S05]  /*0130*/  BRA `(.L_x_0) ;  /* 0x00000000000c7947 */ /* 0x000fea0003800000 */
.L_x_1:
[----:B------:R-:W1:Y:S01]  /*0140*/  LDCU UR4, c[0x0][0x880] ;  /* 0x00011000ff0477ac */ /* 0x000e620008000800 */
[----:B------:R-:W-:Y:S01]  /*0150*/  HFMA2 R84, -RZ, RZ, 0, 5.9604644775390625e-08 ;  /* 0x00000001ff547431 */ /* 0x000fe200000001ff */
[----:B-1----:R-:W-:-:S07]  /*0160*/  MOV R41, UR4 ;  /* 0x0000000400297c02 */ /* 0x002fce0008000f00 */
.L_x_0:
[----:B------:R-:W2:Y:S02]  /*0170*/  LDCU.64 UR4, c[0x0][0x8b0] ;  /* 0x00011600ff0477ac */ /* 0x000ea40008000a00 */
[----:B--2---:R-:W-:-:S04]  /*0180*/  UISETP.NE.U32.AND UP0, UPT, UR4, URZ, UPT ;  /* 0x000000ff0400728c */ /* 0x004fc8000bf05070 */
[----:B------:R-:W-:-:S09]  /*0190*/  UISETP.NE.AND.EX UP0, UPT, UR5, URZ, UPT, UP0 ;  /* 0x000000ff0500728c */ /* 0x000fd2000bf05300 */
[----:B------:R-:W-:Y:S05]  /*01a0*/  BRA.U UP0, `(.L_x_2) ;  /* 0x0000000100287547 */ /* 0x000fea000b800000 */
[----:B------:R-:W2:Y:S02]  /*01b0*/  LDCU.64 UR4, c[0x0][0x8a8] ;  /* 0x00011500ff0477ac */ /* 0x000ea40008000a00 */
[----:B--2---:R-:W-:-:S04]  /*01c0*/  UISETP.NE.U32.AND UP0, UPT, UR4, URZ, UPT ;  /* 0x000000ff0400728c */ /* 0x004fc8000bf05070 */
[----:B------:R-:W-:-:S09]  /*01d0*/  UISETP.NE.AND.EX UP0, UPT, UR5, URZ, UPT, UP0 ;  /* 0x000000ff0500728c */ /* 0x000fd2000bf05300 */
[----:B------:R-:W-:Y:S05]  /*01e0*/  BRA.U !UP0, `(.L_x_3) ;  /* 0x0000000108107547 */ /* 0x000fea000b800000 */
[----:B------:R-:W2:Y:S01]  /*01f0*/  LDC.64 R38, c[0x0][0x8a8] ;  /* 0x00022a00ff267b82 */ /* 0x000ea20000000a00 */
[----:B------:R-:W2:Y:S02]  /*0200*/  LDCU.64 UR4, c[0x0][0x358] ;  /* 0x00006b00ff0477ac */ /* 0x000ea40008000a00 */
[----:B--2---:R2:W5:Y:S01]  /*0210*/  LDG.E R38, desc[UR4][R38.64] ;  /* 0x0000000426267981 */ /* 0x004562000c1e1900 */
[----:B------:R-:W-:Y:S05]  /*0220*/  BRA `(.L_x_2) ;  /* 0x0000000000087947 */ /* 0x000fea0003800000 */
.L_x_3:
[----:B------:R-:W2:Y:S02]  /*0230*/  LDCU UR4, c[0x0][0x8a0] ;  /* 0x00011400ff0477ac */ /* 0x000ea40008000800 */
[----:B--2---:R-:W-:Y:S02]  /*0240*/  MOV R38, UR4 ;  /* 0x0000000400267c02 */ /* 0x004fe40008000f00 */
.L_x_2:
[----:B------:R-:W-:Y:S01]  /*0250*/  IMAD.U32 R0, RZ, RZ, UR18 ;  /* 0x00000012ff007e24 */ /* 0x000fe2000f8e00ff */
[----:B------:R-:W-:Y:S04]  /*0260*/  BSSY.RECONVERGENT B0, `(.L_x_4) ;  /* 0x000000c000007945 */ /* 0x000fe80003800200 */
[C---:B------:R-:W-:Y:S02]  /*0270*/  ISETP.NE.OR P1, PT, R0.reuse, 0x1, !P3 ;  /* 0x000000010000780c */ /* 0x040fe40005f25670 */
[----:B------:R-:W-:-:S11]  /*0280*/  ISETP.NE.OR P0, PT, R0, 0x3, !P3 ;  /* 0x000000030000780c */ /* 0x000fd60005f05670 */
[----:B------:R-:W-:Y:S05]  /*0290*/  @P1 BRA `(.L_x_5) ;  /* 0x0000000000201947 */ /* 0x000fea0003800000 */
[----:B------:R-:W3:Y:S02]  /*02a0*/  LDCU.64 UR4, c[0x0][0x348] ;  /* 0x00006900ff0477ac */ /* 0x000ee40008000a00 */
[----:B---3--:R-:W-:Y:S02]  /*02b0*/  UIADD3 UR6, UP1, UPT, UR4, 0x80, URZ ;  /* 0x0000008004067890 */ /* 0x008fe4000ff3e0ff */
[----:B------:R-:W-:Y:S02]  /*02c0*/  UIADD3 UR4, UP0, UPT, UR4, 0x180, URZ ;  /* 0x0000018004047890 */ /* 0x000fe4000ff1e0ff */
[----:B------:R-:W-:Y:S02]  /*02d0*/  UIADD3.X UR7, UPT, UPT, URZ, UR5, URZ, UP1, !UPT ;  /* 0x00000005ff077290 */ /* 0x000fe40008ffe4ff */
[----:B------:R-:W-:-:S07]  /*02e0*/  UIADD3.X UR5, UPT, UPT, URZ, UR5, URZ, UP0, !UPT ;  /* 0x00000005ff057290 */ /* 0x000fce00087fe4ff */
[----:B------:R3:W-:Y:S02]  /*02f0*/  UTMACCTL.PF [UR6] ;  /* 0x00000000060079b9 */ /* 0x0007e40008040000 */
[----:B------:R3:W-:Y:S02]  /*0300*/  UTMACCTL.PF [UR4] ;  /* 0x00000000040079b9 */ /* 0x0007e40008040000 */
[----:B---3--:R-:W-:Y:S01]  /*0310*/  NOP ;  /* 0x0000000000007918 */ /* 0x008fe20000000000 */
.L_x_5:
[----:B------:R-:W-:Y:S05]  /*0320*/  BSYNC.RECONVERGENT B0 ;  /* 0x0000000000007941 */ /* 0x000fea0003800200 */
.L_x_4:
[----:B------:R-:W-:Y:S04]  /*0330*/  BSSY.RECONVERGENT B0, `(.L_x_6) ;  /* 0x000000a000007945 */ /* 0x000fe80003800200 */
        /* <DEDUP_REMOVED lines=9> */
.L_x_7:
[----:B------:R-:W-:Y:S05]  /*03d0*/  BSYNC.RECONVERGENT B0 ;  /* 0x0000000000007941 */ /* 0x000fea0003800200 */
.L_x_6:
[----:B------:R-:W3:Y:S01]  /*03e0*/  LDCU.64 UR4, c[0x0][0x888] ;  /* 0x00011100ff0477ac */ /* 0x000ee20008000a00 */
[----:B------:R-:W-:Y:S02]  /*03f0*/  UISETP.EQ.U32.AND UP2, UPT, UR8, URZ, UPT ;  /* 0x000000ff0800728c */ /* 0x000fe4000bf42070 */
[----:B------:R-:W-:Y:S02]  /*0400*/  UPLOP3.LUT UP3, UPT, UPT, UPT, UPT, 0x80, 0x8 ;  /* 0x000000000008789c */ /* 0x000fe40003f6f070 */
[----:B---3--:R-:W-:-:S04]  /*0410*/  UISETP.NE.U32.AND UP0, UPT, UR4, URZ, UPT ;  /* 0x000000ff0400728c */ /* 0x008fc8000bf05070 */
[----:B------:R-:W-:-:S04]  /*0420*/  UISETP.NE.AND.EX UP1, UPT, UR5, URZ, UPT, UP0 ;  /* 0x000000ff0500728c */ /* 0x000fc8000bf25300 */
[----:B------:R-:W-:-:S04]  /*0430*/  UISETP.EQ.OR.EX UP4, UPT, UR9, URZ, !UP1, UP2 ;  /* 0x000000ff0900728c */ /* 0x000fc8000cf82720 */
[----:B------:R-:W-:-:S06]  /*0440*/  UP2UR UR4, UPR, URZ, 0x10 ;  /* 0x00000010ff047883 */ /* 0x000fcc0008000000 */
[----:B------:R-:W-:Y:S01]  /*0450*/  MOV R86, UR4 ;  /* 0x0000000400567c02 */ /* 0x000fe20008000f00 */
[----:B------:R-:W-:Y:S06]  /*0460*/  BRA.U !UP4, `(.L_x_8) ;  /* 0x000000010c207547 */ /* 0x000fec000b800000 */
[----:B------:R-:W-:Y:S01]  /*0470*/  UISETP.NE.U32.AND UP2, UPT, UR8, URZ, UPT ;  /* 0x000000ff0800728c */ /* 0x000fe2000bf45070 */
[----:B-----5:R-:W-:Y:S01]  /*0480*/  FSETP.NEU.AND P0, PT, R41, RZ, PT ;  /* 0x000000ff2900720b */ /* 0x020fe20003f0d000 */
[----:B------:R-:W-:Y:S02]  /*0490*/  USEL UR4, URZ, 0xffffffff, UP1 ;  /* 0xffffffffff047887 */ /* 0x000fe40008800000 */
[----:B------:R-:W-:-:S10]  /*04a0*/  UISETP.NE.AND.EX UP2, UPT, UR9, URZ, UPT, UP2 ;  /* 0x000000ff0900728c */ /* 0x000fd4000bf45320 */
[----:B------:R-:W-:Y:S01]  /*04b0*/  VOTEU.ANY UP0, P0 ;  /* 0x0000000000ff7886 */ /* 0x000fe20000000100 */
[----:B------:R-:W-:-:S04]  /*04c0*/  @!UP2 USEL UR4, URZ, 0xffffffff, UP0 ;  /* 0xffffffffff04a887 */ /* 0x000fc80008000000 */
[----:B------:R-:W-:-:S04]  /*04d0*/  ULOP3.LUT UR4, UR4, 0x1, URZ, 0xc0, !UPT ;  /* 0x0000000104047892 */ /* 0x000fc8000f8ec0ff */
[----:B------:R-:W-:-:S11]  /*04e0*/  UISETP.NE.U32.AND UP3, UPT, UR4, 0x1, UPT ;  /* 0x000000010400788c */ /* 0x000fd6000bf65070 */
.L_x_8:
[----:B-1----:R-:W1:Y:S01]  /*04f0*/  SHFL.IDX PT, R2, R85, RZ, 0x1f ;  /* 0x00001fff55027589 */ /* 0x002e6200000e0000 */
[----:B------:R-:W-:Y:S01]  /*0500*/  UISETP.NE.AND UP6, UPT, UR18, 0x2, UPT ;  /* 0x000000021200788c */ /* 0x000fe2000bfc5270 */
[----:B-1----:R-:W-:-:S13]  /*0510*/  ISETP.NE.AND P0, PT, R2, RZ, PT ;  /* 0x000000ff0200720c */ /* 0x002fda0003f05270 */
[----:B------:R-:W-:Y:S05]  /*0520*/  @P0 BRA `(.L_x_9) ;  /* 0x0000000000500947 */ /* 0x000fea0003800000 */
[----:B------:R-:W1:Y:S01]  /*0530*/  S2UR UR4, SR_CgaCtaId ;  /* 0x00000000000479c3 */ /* 0x000e620000008800 */
[----:B------:R-:W-:Y:S01]  /*0540*/  UMOV UR5, 0x400 ;  /* 0x0000040000057882 */ /* 0x000fe20000000000 */
[----:B------:R-:W-:Y:S01]  /*0550*/  UMOV UR8, 0x1 ;  /* 0x0000000100087882 */ /* 0x000fe20000000000 */
[----:B------:R-:W-:Y:S01]  /*0560*/  UMOV UR6, 0x2 ;  /* 0x0000000200067882 */ /* 0x000fe20000000000 */
[----:B------:R-:W-:-:S04]  /*0570*/  UIADD3 UR8, UPT, UPT, -UR8, 0x100000, URZ ;  /* 0x0010000008087890 */ /* 0x000fc8000fffe1ff */
[----:B------:R-:W-:Y:S02]  /*0580*/  USHF.L.U32 UR9, UR8, 0xb, URZ ;  /* 0x0000000b08097899 */ /* 0x000fe400080006ff */
[----:B------:R-:W-:Y:S02]  /*0590*/  USHF.L.U32 UR8, UR8, 0x1, URZ ;  /* 0x0000000108087899 */ /* 0x000fe400080006ff */
[----:B------:R-:W-:-:S04]  /*05a0*/  UIADD3 UR6, UPT, UPT, -UR6, 0x100000, URZ ;  /* 0x0010000006067890 */ /* 0x000fc8000fffe1ff */
[----:B------:R-:W-:Y:S02]  /*05b0*/  USHF.L.U32 UR7, UR6, 0xb, URZ ;  /* 0x0000000b06077899 */ /* 0x000fe400080006ff */
[----:B------:R-:W-:Y:S01]  /*05c0*/  USHF.L.U32 UR6, UR6, 0x1, URZ ;  /* 0x0000000106067899 */ /* 0x000fe200080006ff */
[----:B------:R-:W-:Y:S01]  /*05d0*/  ELECT P0, URZ, PT ;  /* 0x0000000000ff782f */ /* 0x000fe20003800000 */
[----:B-1----:R-:W-:Y:S01]  /*05e0*/  ULEA UR4, UR4, UR5, 0x18 ;  /* 0x0000000504047291 */ /* 0x002fe2000f8ec0ff */
[----:B------:R-:W1:Y:S11]  /*05f0*/  FENCE.VIEW.ASYNC.S ;  /* 0x00000000000073c6 */ /* 0x000e760000000000 */
[----:B-1----:R1:W3:Y:S01]  /*0600*/  SYNCS.EXCH.64 URZ, [UR4], UR8 ;  /* 0x0000000804ff75b2 */ /* 0x0022e20008000100 */
[----:B------:R1:W4:Y:S01]  /*0610*/  SYNCS.EXCH.64 URZ, [UR4+0x18], UR6 ;  /* 0x0000180604ff75b2 */ /* 0x0003220008000100 */
[----:B------:R1:W1:Y:S01]  /*0620*/  SYNCS.EXCH.64 URZ, [UR4+0x8], UR8 ;  /* 0x0000080804ff75b2 */ /* 0x0002620008000100 */
[----:B------:R1:W1:Y:S01]  /*0630*/  SYNCS.EXCH.64 URZ, [UR4+0x20], UR6 ;  /* 0x0000200604ff75b2 */ /* 0x0002620008000100 */
[----:B------:R1:W1:Y:S01]  /*0640*/  SYNCS.EXCH.64 URZ, [UR4+0x10], UR8 ;  /* 0x0000100804ff75b2 */ /* 0x0002620008000100 */
[----:B------:R1:W1:Y:S01]  /*0650*/  SYNCS.EXCH.64 URZ, [UR4+0x28], UR6 ;  /* 0x0000280604ff75b2 */ /* 0x0002620008000100 */
[----:B------:R-:W-:Y:S01]  /*0660*/  NOP ;  /* 0x0000000000007918 */ /* 0x000fe20000000000 */
.L_x_9:
[----:B------:R-:W2:Y:S01]  /*0670*/  SHFL.IDX PT, R2, R85, RZ, 0x1f ;  /* 0x00001fff55027589 */ /* 0x000ea200000e0000 */
[----:B------:R-:W-:Y:S01]  /*0680*/  NOP ;  /* 0x0000000000007918 */ /* 0x000fe20000000000 */
[----:B--2---:R-:W-:-:S13]  /*0690*/  ISETP.NE.AND P0, PT, R2, 0x1, PT ;  /* 0x000000010200780c */ /* 0x004fda0003f05270 */
[----:B------:R-:W-:Y:S05]  /*06a0*/  @P0 BRA `(.L_x_10) ;  /* 0x0000000000480947 */ /* 0x000fea0003800000 */
[----:B-1----:R-:W1:Y:S01]  /*06b0*/  S2UR UR4, SR_CgaCtaId ;  /* 0x00000000000479c3 */ /* 0x002e620000008800 */
        /* <DEDUP_REMOVED lines=12> */
[----:B-1----:R2:W1:Y:S01]  /*0780*/  SYNCS.EXCH.64 URZ, [UR4+0x30], UR8 ;  /* 0x0000300804ff75b2 */ /* 0x0024620008000100 */
[----:B------:R2:W1:Y:S01]  /*0790*/  SYNCS.EXCH.64 URZ, [UR4+0x40], UR6 ;  /* 0x0000400604ff75b2 */ /* 0x0004620008000100 */
[----:B------:R2:W1:Y:S01]  /*07a0*/  SYNCS.EXCH.64 URZ, [UR4+0x38], UR8 ;  /* 0x0000380804ff75b2 */ /* 0x0004620008000100 */
[----:B------:R2:W1:Y:S02]  /*07b0*/  SYNCS.EXCH.64 URZ, [UR4+0x48], UR6 ;  /* 0x0000480604ff75b2 */ /* 0x0004640008000100 */
[----:B--2---:R-:W-:Y:S01]  /*07c0*/  NOP ;  /* 0x0000000000007918 */ /* 0x004fe20000000000 */
.L_x_10:
[----:B------:R-:W2:Y:S01]  /*07d0*/  SHFL.IDX PT, R2, R85, RZ, 0x1f ;  /* 0x00001fff55027589 */ /* 0x000ea200000e0000 */
[----:B------:R-:W-:Y:S01]  /*07e0*/  NOP ;  /* 0x0000000000007918 */ /* 0x000fe20000000000 */
[----:B--2---:R-:W-:-:S13]  /*07f0*/  ISETP.NE.AND P0, PT, R2, 0x3, PT ;  /* 0x000000030200780c */ /* 0x004fda0003f05270 */
[----:B------:R-:W-:Y:S05]  /*0800*/  @P0 BRA `(.L_x_11) ;  /* 0x0000000000300947 */ /* 0x000fea0003800000 */
[----:B-1----:R-:W1:Y:S01]  /*0810*/  S2UR UR4, SR_CgaCtaId ;  /* 0x00000000000479c3 */ /* 0x002e620000008800 */
[----:B------:R-:W-:Y:S01]  /*0820*/  UMOV UR6, 0x400 ;  /* 0x0000040000067882 */ /* 0x000fe20000000000 */
[----:B------:R-:W-:Y:S01]  /*0830*/  UMOV UR5, 0x20 ;  /* 0x0000002000057882 */ /* 0x000fe20000000000 */
[----:B------:R-:W-:Y:S01]  /*0840*/  ELECT P0, URZ, PT ;  /* 0x0000000000ff782f */ /* 0x000fe20003800000 */
[----:B-1----:R-:W-:Y:S02]  /*0850*/  ULEA UR6, UR4, UR6, 0x18 ;  /* 0x0000000604067291 */ /* 0x002fe4000f8ec0ff */
[----:B------:R-:W-:-:S04]  /*0860*/  UIADD3 UR4, UPT, UPT, -UR5, 0x100000, URZ ;  /* 0x0010000005047890 */ /* 0x000fc8000fffe1ff */
[----:B------:R-:W-:Y:S02]  /*0870*/  USHF.L.U32 UR5, UR4, 0xb, URZ ;  /* 0x0000000b04057899 */ /* 0x000fe400080006ff */
[----:B------:R-:W-:Y:S01]  /*0880*/  USHF.L.U32 UR4, UR4, 0x1, URZ ;  /* 0x0000000104047899 */ /* 0x000fe200080006ff */
[----:B------:R-:W1:Y:S11]  /*0890*/  FENCE.VIEW.ASYNC.S ;  /* 0x00000000000073c6 */ /* 0x000e760000000000 */
[----:B-1----:R2:W1:Y:S01]  /*08a0*/  SYNCS.EXCH.64 URZ, [UR6+0x50], UR4 ;  /* 0x0000500406ff75b2 */ /* 0x0024620008000100 */
[----:B------:R2:W1:Y:S02]  /*08b0*/  SYNCS.EXCH.64 URZ, [UR6+0x58], UR4 ;  /* 0x0000580406ff75b2 */ /* 0x0004640008000100 */
[----:B--2---:R-:W-:Y:S01]  /*08c0*/  NOP ;  /* 0x0000000000007918 */ /* 0x004fe20000000000 */
.L_x_11:
[----:B------:R-:W2:Y:S01]  /*08d0*/  SHFL.IDX PT, R2, R85, RZ, 0x1f ;  /* 0x00001fff55027589 */ /* 0x000ea200000e0000 */
[----:B------:R-:W-:Y:S01]  /*08e0*/  NOP ;  /* 0x0000000000007918 */ /* 0x000fe20000000000 */
[----:B--2---:R-:W-:-:S13]  /*08f0*/  ISETP.NE.AND P0, PT, R2, 0x4, PT ;  /* 0x000000040200780c */ /* 0x004fda0003f05270 */
[----:B------:R-:W-:Y:S05]  /*0900*/  @P0 BRA `(.L_x_12) ;  /* 0x00000000004c0947 */ /* 0x000fea0003800000 */
[----:B-1----:R-:W1:Y:S01]  /*0910*/  S2UR UR6, SR_CgaCtaId ;  /* 0x00000000000679c3 */ /* 0x002e620000008800 */
[----:B------:R-:W-:Y:S01]  /*0920*/  UMOV UR4, 0x1e0 ;  /* 0x000001e000047882 */ /* 0x000fe20000000000 */
[----:B------:R-:W-:Y:S01]  /*0930*/  UMOV UR5, 0x400 ;  /* 0x0000040000057882 */ /* 0x000fe20000000000 */
[----:B------:R-:W-:Y:S01]  /*0940*/  USEL UR4, UR4, 0x1a0, UP3 ;  /* 0x000001a004047887 */ /* 0x000fe20009800000 */
[----:B------:R-:W-:Y:S01]  /*0950*/  UMOV UR8, 0x1 ;  /* 0x0000000100087882 */ /* 0x000fe20000000000 */
[----:B------:R-:W-:Y:S01]  /*0960*/  ELECT P0, URZ, PT ;  /* 0x0000000000ff782f */ /* 0x000fe20003800000 */
[----:B------:R-:W-:-:S04]  /*0970*/  UIADD3 UR8, UPT, UPT, -UR8, 0x100000, URZ ;  /* 0x0010000008087890 */ /* 0x000fc8000fffe1ff */
[----:B------:R-:W-:Y:S02]  /*0980*/  USHF.L.U32 UR9, UR8, 0xb, URZ ;  /* 0x0000000b08097899 */ /* 0x000fe400080006ff */
[----:B------:R-:W-:Y:S02]  /*0990*/  USHF.L.U32 UR8, UR8, 0x1, URZ ;  /* 0x0000000108087899 */ /* 0x000fe400080006ff */
[----:B-1----:R-:W-:Y:S02]  /*09a0*/  ULEA UR6, UR6, UR5, 0x18 ;  /* 0x0000000506067291 */ /* 0x002fe4000f8ec0ff */
[----:B------:R-:W-:-:S04]  /*09b0*/  UIADD3 UR4, UPT, UPT, -UR4, 0x100000, URZ ;  /* 0x0010000004047890 */ /* 0x000fc8000fffe1ff */
[----:B------:R-:W-:Y:S02]  /*09c0*/  USHF.L.U32 UR5, UR4, 0xb, URZ ;  /* 0x0000000b04057899 */ /* 0x000fe400080006ff */
[----:B------:R-:W-:Y:S01]  /*09d0*/  USHF.L.U32 UR4, UR4, 0x1, URZ ;  /* 0x0000000104047899 */ /* 0x000fe200080006ff */
[----:B------:R-:W1:Y:S03]  /*09e0*/  FENCE.VIEW.ASYNC.S ;  /* 0x00000000000073c6 */ /* 0x000e660000000000 */
[----:B-1----:R2:W1:Y:S08]  /*09f0*/  SYNCS.EXCH.64 URZ, [UR6+0x60], UR8 ;  /* 0x0000600806ff75b2 */ /* 0x0024700008000100 */
[----:B------:R2:W1:Y:S01]  /*0a00*/  SYNCS.EXCH.64 URZ, [UR6+0x70], UR4 ;  /* 0x0000700406ff75b2 */ /* 0x0004620008000100 */
[----:B------:R2:W1:Y:S01]  /*0a10*/  SYNCS.EXCH.64 URZ, [UR6+0x68], UR8 ;  /* 0x0000680806ff75b2 */ /* 0x0004620008000100 */
[----:B------:R2:W1:Y:S02]  /*0a20*/  SYNCS.EXCH.64 URZ, [UR6+0x78], UR4 ;  /* 0x0000780406ff75b2 */ /* 0x0004640008000100 */
[----:B--2---:R-:W-:Y:S01]  /*0a30*/  NOP ;  /* 0x0000000000007918 */ /* 0x004fe20000000000 */
.L_x_12:
        /* <DEDUP_REMOVED lines=20> */
[----:B------:R2:W1:Y:S01]  /*0b80*/  SYNCS.EXCH.64 URZ, [UR4+0xa8], UR6 ;  /* 0x0000a80604ff75b2 */ /* 0x0004620008000100 */
[----:B------:R2:W1:Y:S01]  /*0b90*/  SYNCS.EXCH.64 URZ, [UR4+0x90], UR8 ;  /* 0x0000900804ff75b2 */ /* 0x0004620008000100 */
[----:B------:R2:W1:Y:S01]  /*0ba0*/  SYNCS.EXCH.64 URZ, [UR4+0xb0], UR6 ;  /* 0x0000b00604ff75b2 */ /* 0x0004620008000100 */
[----:B------:R2:W1:Y:S01]  /*0bb0*/  SYNCS.EXCH.64 URZ, [UR4+0x98], UR8 ;  /* 0x0000980804ff75b2 */ /* 0x0004620008000100 */
[----:B------:R2:W1:Y:S02]  /*0bc0*/  SYNCS.EXCH.64 URZ, [UR4+0xb8], UR6 ;  /* 0x0000b80604ff75b2 */ /* 0x0004640008000100 */
[----:B--2---:R-:W-:Y:S01]  /*0bd0*/  NOP ;  /* 0x0000000000007918 */ /* 0x004fe20000000000 */
.L_x_13:
[----:B------:R-:W2:Y:S01]  /*0be0*/  SHFL.IDX PT, R2, R85, RZ, 0x1f ;  /* 0x00001fff55027589 */ /* 0x000ea200000e0000 */
[----:B------:R-:W-:Y:S01]  /*0bf0*/  NOP ;  /* 0x0000000000007918 */ /* 0x000fe20000000000 */
[----:B--2---:R-:W-:-:S13]  /*0c00*/  ISETP.NE.AND P0, PT, R2, 0x3, PT ;  /* 0x000000030200780c */ /* 0x004fda0003f05270 */
[----:B------:R-:W-:Y:S05]  /*0c10*/  @P0 BRA `(.L_x_14) ;  /* 0x0000000000380947 */ /* 0x000fea0003800000 */
[----:B------:R-:W2:Y:S01]  /*0c20*/  S2UR UR5, SR_CgaCtaId ;  /* 0x00000000000579c3 */ /* 0x000ea20000008800 */
[----:B-1----:R-:W-:Y:S01]  /*0c30*/  UMOV UR4, 0x400 ;  /* 0x0000040000047882 */ /* 0x002fe20000000000 */
[----:B------:R-:W-:Y:S01]  /*0c40*/  UMOV UR6, 0x20 ;  /* 0x0000002000067882 */ /* 0x000fe20000000000 */
[----:B------:R-:W-:Y:S01]  /*0c50*/  ELECT P0, URZ, PT ;  /* 0x0000000000ff782f */ /* 0x000fe20003800000 */
[----:B------:R-:W-:-:S04]  /*0c60*/  UIADD3 UR6, UPT, UPT, -UR6, 0x100000, URZ ;  /* 0x0010000006067890 */ /* 0x000fc8000fffe1ff */
[----:B------:R-:W-:Y:S02]  /*0c70*/  USHF.L.U32 UR7, UR6, 0xb, URZ ;  /* 0x0000000b06077899 */ /* 0x000fe400080006ff */
[----:B------:R-:W-:Y:S02]  /*0c80*/  USHF.L.U32 UR6, UR6, 0x1, URZ ;  /* 0x0000000106067899 */ /* 0x000fe400080006ff */
[----:B--2---:R-:W-:Y:S01]  /*0c90*/  ULEA UR4, UR5, UR4, 0x18 ;  /* 0x0000000405047291 */ /* 0x004fe2000f8ec0ff */
[----:B------:R-:W1:Y:S11]  /*0ca0*/  FENCE.VIEW.ASYNC.S ;  /* 0x00000000000073c6 */ /* 0x000e760000000000 */
[----:B-1----:R2:W1:Y:S01]  /*0cb0*/  SYNCS.EXCH.64 URZ, [UR4+0xc0], UR6 ;  /* 0x0000c00604ff75b2 */ /* 0x0024620008000100 */
[----:B------:R2:W1:Y:S01]  /*0cc0*/  SYNCS.EXCH.64 URZ, [UR4+0xd0], UR6 ;  /* 0x0000d00604ff75b2 */ /* 0x0004620008000100 */
[----:B------:R2:W1:Y:S01]  /*0cd0*/  SYNCS.EXCH.64 URZ, [UR4+0xc8], UR6 ;  /* 0x0000c80604ff75b2 */ /* 0x0004620008000100 */
[----:B------:R2:W1:Y:S02]  /*0ce0*/  SYNCS.EXCH.64 URZ, [UR4+0xd8], UR6 ;  /* 0x0000d80604ff75b2 */ /* 0x0004640008000100 */
[----:B--2---:R-:W-:Y:S01]  /*0cf0*/  NOP ;  /* 0x0000000000007918 */ /* 0x004fe20000000000 */
.L_x_14:
[----:B-1----:R-:W1:Y:S01]  /*0d00*/  LDCU UR4, c[0x0][0x36c] ;  /* 0x00006d80ff0477ac */ /* 0x002e620008000800 */
[----:B------:R-:W-:Y:S01]  /*0d10*/  ISETP.NE.OR P3, PT, R0, 0x2, !P3 ;  /* 0x000000020000780c */ /* 0x000fe20005f65670 */
[----:B------:R-:W-:Y:S01]  /*0d20*/  NOP ;  /* 0x0000000000007918 */ /* 0x000fe20000000000 */
[----:B------:R-:W-:Y:S01]  /*0d30*/  LOP3.LUT R0, R93, 0x1f, RZ, 0xc0, !PT ;  /* 0x0000001f5d007812 */ /* 0x000fe200078ec0ff */
[----:B------:R-:W-:Y:S02]  /*0d40*/  UISETP.NE.AND UP4, UPT, UR18, URZ, UPT ;  /* 0x000000ff1200728c */ /* 0x000fe4000bf85270 */
[----:B-1----:R-:W-:-:S09]  /*0d50*/  UISETP.EQ.U32.AND UP5, UPT, UR4, 0x1, UPT ;  /* 0x000000010400788c */ /* 0x002fd2000bfa2070 */
[----:B------:R-:W-:Y:S05]  /*0d60*/  BRA.U !UP5, `(.L_x_15) ;  /* 0x000000010d087547 */ /* 0x000fea000b800000 */
[----:B---34-:R-:W-:Y:S01]  /*0d70*/  UCGABAR_ARV ;  /* 0x00000000000079c7 */ /* 0x018fe20008000000 */
[----:B------:R-:W-:Y:S05]  /*0d80*/  BRA `(.L_x_16) ;  /* 0x0000000000047947 */ /* 0x000fea0003800000 */
.L_x_15:
[----:B---34-:R-:W-:Y:S01]  /*0d90*/  NOP ;  /* 0x0000000000007918 */ /* 0x018fe20000000000 */
.L_x_16:
[----:B------:R-:W1:Y:S01]  /*0da0*/  S2UR UR20, SR_CTAID.X ;  /* 0x00000000001479c3 */ /* 0x000e620000002500 */
[----:B------:R-:W-:-:S05]  /*0db0*/  CS2R.32 R3, SR_CgaSize ;  /* 0x0000000000037805 */ /* 0x000fca0000008a00 */
[----:B------:R-:W-:-:S05]  /*0dc0*/  IMAD R3, R3, -0xa0, RZ ;  /* 0xffffff6003037824 */ /* 0x000fca00078e02ff */
[----:B------:R-:W-:-:S14]  /*0dd0*/  R2UR UR5, R3 ;  /* 0x00000000030572ca */ /* 0x000fdc00000e0000 */
[----:B------:R-:W2:Y:S01]  /*0de0*/  LDCU UR5, c[0x0][UR5+0x2b0] ;  /* 0x00005600050577ac */ /* 0x000ea20008000800 */
[----:B------:R-:W-:-:S05]  /*0df0*/  CS2R.32 R3, SR_CgaSize ;  /* 0x0000000000037805 */ /* 0x000fca0000008a00 */
[----:B------:R-:W-:-:S05]  /*0e00*/  IMAD R3, R3, -0xa0, RZ ;  /* 0xffffff6003037824 */ /* 0x000fca00078e02ff */
[----:B------:R-:W-:-:S14]  /*0e10*/  R2UR UR4, R3 ;  /* 0x00000000030472ca */ /* 0x000fdc00000e0000 */
[----:B------:R-:W3:Y:S01]  /*0e20*/  LDCU UR4, c[0x0][UR4+0x2b4] ;  /* 0x00005680040477ac */ /* 0x000ee20008000800 */
[----:B------:R-:W4:Y:S01]  /*0e30*/  S2UR UR30, SR_CTAID.Y ;  /* 0x00000000001e79c3 */ /* 0x000f220000002600 */
[----:B------:R-:W-:-:S05]  /*0e40*/  CS2R.32 R3, SR_CgaSize ;  /* 0x0000000000037805 */ /* 0x000fca0000008a00 */
[----:B------:R-:W-:-:S05]  /*0e50*/  IMAD R3, R3, -0xa0, RZ ;  /* 0xffffff6003037824 */ /* 0x000fca00078e02ff */
[----:B------:R-:W-:-:S14]  /*0e60*/  R2UR UR62, R3 ;  /* 0x00000000033e72ca */ /* 0x000fdc00000e0000 */
[----:B------:R-:W3:Y:S01]  /*0e70*/  LDCU UR62, c[0x0][UR62+0x2a0] ;  /* 0x000054003e3e77ac */ /* 0x000ee20008000800 */
[----:B------:R-:W-:-:S05]  /*0e80*/  CS2R.32 R3, SR_CgaSize ;  /* 0x0000000000037805 */ /* 0x000fca0000008a00 */
[----:B------:R-:W-:-:S05]  /*0e90*/  IMAD R3, R3, -0xa0, RZ ;  /* 0xffffff6003037824 */ /* 0x000fca00078e02ff */
[----:B------:R-:W-:-:S14]  /*0ea0*/  R2UR UR59, R3 ;  /* 0x00000000033b72ca */ /* 0x000fdc00000e0000 */
[----:B------:R-:W3:Y:S01]  /*0eb0*/  LDCU UR59, c[0x0][UR59+0x2a4] ;  /* 0x000054803b3b77ac */ /* 0x000ee20008000800 */
[----:B------:R-:W3:Y:S01]  /*0ec0*/  S2UR UR7, SR_CgaCtaId ;  /* 0x00000000000779c3 */ /* 0x000ee20000008800 */
[----:B------:R-:W3:Y:S01]  /*0ed0*/  LDCU UR19, c[0x0][0xb24] ;  /* 0x00016480ff1377ac */ /* 0x000ee20008000800 */
[----:B------:R-:W3:Y:S01]  /*0ee0*/  LDCU UR42, c[0x0][0xb24] ;  /* 0x00016480ff2a77ac */ /* 0x000ee20008000800 */
[----:B-1----:R-:W-:Y:S01]  /*0ef0*/  I2FP.F32.U32 R3, UR20 ;  /* 0x0000001400037c45 */ /* 0x002fe20008201000 */
[----:B------:R-:W1:Y:S04]  /*0f00*/  LDCU UR23, c[0x0][0xb30] ;  /* 0x00016600ff1777ac */ /* 0x000e680008000800 */
[----:B--2---:R-:W-:Y:S01]  /*0f10*/  FMUL R3, R3, UR5 ;  /* 0x0000000503037c20 */ /* 0x004fe20008400000 */
[----:B----4-:R-:W-:-:S05]  /*0f20*/  I2FP.F32.U32 R2, UR30 ;  /* 0x0000001e00027c45 */ /* 0x010fca0008201000 */
[----:B------:R-:W2:Y:S01]  /*0f30*/  F2I.U32.TRUNC.NTZ R3, R3 ;  /* 0x0000000300037305 */ /* 0x000ea2000020f000 */
[----:B---3--:R-:W-:Y:S01]  /*0f40*/  FMUL R2, R2, UR4 ;  /* 0x0000000402027c20 */ /* 0x008fe20008400000 */
[----:B------:R-:W-:-:S06]  /*0f50*/  USHF.L.U32 UR28, UR7, 0xb, URZ ;  /* 0x0000000b071c7899 */ /* 0x000fcc00080006ff */
[----:B------:R-:W3:Y:S01]  /*0f60*/  F2I.U32.TRUNC.NTZ R2, R2 ;  /* 0x0000000200027305 */ /* 0x000ee2000020f000 */
[----:B------:R-:W-:Y:S01]  /*0f70*/  ULOP3.LUT UR28, UR28, 0x800, URZ, 0xc0, !UPT ;  /* 0x000008001c1c7892 */ /* 0x000fe2000f8ec0ff */
[----:B--2---:R-:W-:Y:S02]  /*0f80*/  R2UR UR4, R3 ;  /* 0x00000000030472ca */ /* 0x004fe400000e0000 */
[----:B---3--:R-:W-:Y:S02]  /*0f90*/  R2UR UR6, R2 ;  /* 0x00000000020672ca */ /* 0x008fe400000e0000 */
[----:B------:R-:W-:-:S09]  /*0fa0*/  PRMT R2, RZ, 0x7610, R2 ;  /* 0x00007610ff027816 */ /* 0x000fd20000000002 */
[----:B------:R-:W-:-:S04]  /*0fb0*/  UIADD3 UR5, UPT, UPT, -UR4, URZ, URZ ;  /* 0x000000ff04057290 */ /* 0x000fc8000fffe1ff */
[----:B------:R-:W-:Y:S02]  /*0fc0*/  UIMAD UR62, UR62, UR5, UR20 ;  /* 0x000000053e3e72a4 */ /* 0x000fe4000f8e0214 */
[----:B------:R-:W-:-:S04]  /*0fd0*/  UIADD3 UR4, UPT, UPT, -UR6, URZ, URZ ;  /* 0x000000ff06047290 */ /* 0x000fc8000fffe1ff */
[----:B------:R-:W-:Y:S01]  /*0fe0*/  UIMAD UR59, UR59, UR4, UR30 ;  /* 0x000000043b3b72a4 */ /* 0x000fe2000f8e021e */
[----:B-1----:R-:W-:Y:S11]  /*0ff0*/  BRA.U UP4, `(.L_x_17) ;  /* 0x0000000104247547 */ /* 0x002ff6000b800000 */
[----:B------:R-:W-:-:S04]  /*1000*/  UISETP.NE.AND UP0, UPT, UR59, URZ, UPT ;  /* 0x000000ff3b00728c */ /* 0x000fc8000bf05270 */
[----:B------:R-:W-:-:S04]  /*1010*/  UISETP.EQ.OR UP0, UPT, UR62, URZ, !UP0 ;  /* 0x000000ff3e00728c */ /* 0x000fc8000c702670 */
[----:B------:R-:W-:Y:S02]  /*1020*/  USEL UR5, URZ, 0x1, !UP0 ;  /* 0x00000001ff057887 */ /* 0x000fe4000c000000 */
[----:B------:R-:W-:-:S04]  /*1030*/  UISETP.NE.AND UP0, UPT, UR59, URZ, UPT ;  /* 0x000000ff3b00728c */ /* 0x000fc8000bf05270 */
[----:B------:R-:W-:Y:S02]  /*1040*/  USEL UR4, URZ, 0x2, UP0 ;  /* 0x00000002ff047887 */ /* 0x000fe40008000000 */
[----:B------:R-:W-:-:S04]  /*1050*/  UISETP.NE.AND UP0, UPT, UR62, 0x1, UPT ;  /* 0x000000013e00788c */ /* 0x000fc8000bf05270 */
[----:B------:R-:W-:-:S04]  /*1060*/  USEL UR4, UR4, 0x2, UP0 ;  /* 0x0000000204047887 */ /* 0x000fc80008000000 */
[----:B------:R-:W-:-:S06]  /*1070*/  UIADD3 UR4, UPT, UPT, UR5, UR4, URZ ;  /* 0x0000000405047290 */ /* 0x000fcc000fffe0ff */
[----:B------:R-:W-:-:S07]  /*1080*/  MOV R2, UR4 ;  /* 0x0000000400027c02 */ /* 0x000fce0008000f00 */
.L_x_17:
[----:B------:R-:W1:Y:S01]  /*1090*/  S2UR UR36, SR_CTAID.Z ;  /* 0x00000000002479c3 */ /* 0x000e620000002700 */
[----:B------:R-:W-:-:S09]  /*10a0*/  UISETP.GE.AND UP0, UPT, UR19, 0x1, UPT ;  /* 0x000000011300788c */ /* 0x000fd2000bf06270 */
[----:B------:R-:W-:Y:S05]  /*10b0*/  BRA.U !UP0, `(.L_x_18) ;  /* 0x0000000108d47547 */ /* 0x000fea000b800000 */
[----:B------:R-:W2:Y:S01]  /*10c0*/  LDCU.128 UR12, c[0x0][0xb10] ;  /* 0x00016200ff0c77ac */ /* 0x000ea20008000c00 */
[----:B------:R-:W3:Y:S01]  /*10d0*/  LDCU UR21, c[0x0][0xb0c] ;  /* 0x00016180ff1577ac */ /* 0x000ee20008000800 */
[----:B------:R-:W4:Y:S01]  /*10e0*/  LDCU UR6, c[0x0][0x370] ;  /* 0x00006e00ff0677ac */ /* 0x000f220008000800 */
[----:B------:R-:W1:Y:S01]  /*10f0*/  LDCU UR7, c[0x0][0x374] ;  /* 0x00006e80ff0777ac */ /* 0x000e620008000800 */
[----:B------:R-:W1:Y:S01]  /*1100*/  LDCU UR22, c[0x0][0xb20] ;  /* 0x00016400ff1677ac */ /* 0x000e620008000800 */
[----:B--2---:R-:W-:Y:S02]  /*1110*/  UIMAD.WIDE.U32 UR4, UR20, UR12, URZ ;  /* 0x0000000c140472a5 */ /* 0x004fe4000f8e00ff */
[----:B---3--:R-:W-:Y:S01]  /*1120*/  UISETP.NE.AND UP0, UPT, UR21, 0x1, UPT ;  /* 0x000000011500788c */ /* 0x008fe2000bf05270 */
[----:B------:R-:W2:Y:S01]  /*1130*/  LDCU.64 UR8, c[0x0][0xb28] ;  /* 0x00016500ff0877ac */ /* 0x000ea20008000a00 */
[----:B----4-:R-:W-:-:S03]  /*1140*/  UIMAD.WIDE.U32 UR10, UR6, UR12, URZ ;  /* 0x0000000c060a72a5 */ /* 0x010fc6000f8e00ff */
[----:B------:R-:W-:Y:S01]  /*1150*/  UMOV UR4, UR5 ;  /* 0x0000000500047c82 */ /* 0x000fe20008000000 */
[----:B------:R-:W-:Y:S02]  /*1160*/  UISETP.NE.AND UP2, UPT, UR19, 0x1, UPT ;  /* 0x000000011300788c */ /* 0x000fe4000bf45270 */
[----:B------:R-:W-:Y:S01]  /*1170*/  USHF.R.U32.HI UR4, URZ, UR13, UR4 ;  /* 0x0000000dff047299 */ /* 0x000fe20008011604 */
[----:B------:R-:W-:Y:S01]  /*1180*/  UMOV UR10, UR11 ;  /* 0x0000000b000a7c82 */ /* 0x000fe20008000000 */
[----:B------:R-:W-:Y:S02]  /*1190*/  UIMAD.WIDE.U32 UR16, UR30, UR15, URZ ;  /* 0x0000000f1e1072a5 */ /* 0x000fe4000f8e00ff */
[----:B------:R-:W-:Y:S02]  /*11a0*/  USEL UR5, UR20, UR4, !UP0 ;  /* 0x0000000414057287 */ /* 0x000fe4000c000000 */
[----:B------:R-:W-:Y:S02]  /*11b0*/  @UP0 USHF.R.U32.HI UR6, URZ, UR13, UR10 ;  /* 0x0000000dff060299 */ /* 0x000fe4000801160a */
[----:B------:R-:W-:-:S02]  /*11c0*/  UISETP.NE.AND UP0, UPT, UR14, 0x1, UPT ;  /* 0x000000010e00788c */ /* 0x000fc4000bf05270 */
[----:B-1----:R-:W-:Y:S02]  /*11d0*/  UIMAD.WIDE.U32 UR10, UR7, UR15, URZ ;  /* 0x0000000f070a72a5 */ /* 0x002fe4000f8e00ff */
[----:B--2---:R-:W-:Y:S01]  /*11e0*/  UIMAD.WIDE.U32 UR12, UR6, UR8, URZ ;  /* 0x00000008060c72a5 */ /* 0x004fe2000f8e00ff */
[----:B------:R-:W-:Y:S02]  /*11f0*/  UMOV UR4, UR17 ;  /* 0x0000001100047c82 */ /* 0x000fe40008000000 */
[----:B------:R-:W-:Y:S02]  /*1200*/  USHF.R.U32.HI UR4, URZ, UR22, UR4 ;  /* 0x00000016ff047299 */ /* 0x000fe40008011604 */
[----:B------:R-:W-:Y:S02]  /*1210*/  UMOV UR10, UR11 ;  /* 0x0000000b000a7c82 */ /* 0x000fe40008000000 */
[----:B------:R-:W-:Y:S01]  /*1220*/  UMOV UR12, UR13 ;  /* 0x0000000d000c7c82 */ /* 0x000fe20008000000 */
[----:B------:R-:W-:-:S02]  /*1230*/  @UP0 USHF.R.U32.HI UR7, URZ, UR22, UR10 ;  /* 0x00000016ff070299 */ /* 0x000fc4000801160a */
[----:B------:R-:W-:Y:S02]  /*1240*/  USEL UR4, UR30, UR4, !UP0 ;  /* 0x000000041e047287 */ /* 0x000fe4000c000000 */
[----:B------:R-:W-:Y:S02]  /*1250*/  UIMAD.WIDE.U32 UR10, UR7, UR8, URZ ;  /* 0x00000008070a72a5 */ /* 0x000fe4000f8e00ff */
[----:B------:R-:W-:Y:S02]  /*1260*/  @UP2 USHF.R.U32.HI UR6, URZ, UR9, UR12 ;  /* 0x00000009ff062299 */ /* 0x000fe4000801160c */
[----:B------:R-:W-:-:S03]  /*1270*/  UIMAD.WIDE.U32 UR12, UR4, UR8, URZ ;  /* 0x00000008040c72a5 */ /* 0x000fc6000f8e00ff */
[----:B------:R-:W-:Y:S02]  /*1280*/  UMOV UR10, UR11 ;  /* 0x0000000b000a7c82 */ /* 0x000fe40008000000 */
[----:B------:R-:W-:Y:S02]  /*1290*/  @UP2 USHF.R.U32.HI UR7, URZ, UR9, UR10 ;  /* 0x00000009ff072299 */ /* 0x000fe4000801160a */
[----:B------:R-:W-:Y:S02]  /*12a0*/  UIMAD UR10, UR6, UR19, URZ ;  /* 0x00000013060a72a4 */ /* 0x000fe4000f8e02ff */
[----:B------:R-:W-:-:S04]  /*12b0*/  UIMAD UR7, UR7, UR19, URZ ;  /* 0x00000013070772a4 */ /* 0x000fc8000f8e02ff */
[----:B------:R-:W-:-:S03]  /*12c0*/  UISETP.GE.AND UP0, UPT, UR4, UR7, UPT ;  /* 0x000000070400728c */ /* 0x000fc6000bf06270 */
[----:B------:R-:W-:Y:S01]  /*12d0*/  UMOV UR7, UR13 ;  /* 0x0000000d00077c82 */ /* 0x000fe20008000000 */
[----:B------:R-:W-:Y:S02]  /*12e0*/  UISETP.GE.OR UP0, UPT, UR5, UR10, UP0 ;  /* 0x0000000a0500728c */ /* 0x000fe40008706670 */
[----:B------:R-:W-:Y:S02]  /*12f0*/  UIMAD.WIDE.U32 UR10, UR5, UR8, URZ ;  /* 0x00000008050a72a5 */ /* 0x000fe4000f8e00ff */
[----:B------:R-:W-:Y:S02]  /*1300*/  USHF.R.U32.HI UR7, URZ, UR9, UR7 ;  /* 0x00000009ff077299 */ /* 0x000fe40008011607 */
[----:B------:R-:W-:Y:S02]  /*1310*/  UIADD3 UR10, UPT, UPT, -UR4, URZ, URZ ;  /* 0x000000ff040a7290 */ /* 0x000fe4000fffe1ff */
[----:B------:R-:W-:Y:S02]  /*1320*/  USEL UR7, UR4, UR7, !UP2 ;  /* 0x0000000704077287 */ /* 0x000fe4000d000000 */
[----:B------:R-:W-:Y:S01]  /*1330*/  UIMAD UR10, UR14, UR10, UR30 ;  /* 0x0000000a0e0a72a4 */ /* 0x000fe2000f8e021e */
[----:B------:R-:W-:Y:S01]  /*1340*/  @!UP0 UMOV UR8, UR11 ;  /* 0x0000000b00088c82 */ /* 0x000fe20008000000 */
[----:B------:R-:W-:-:S02]  /*1350*/  UIADD3 UR11, UPT, UPT, -UR5, URZ, URZ ;  /* 0x000000ff050b7290 */ /* 0x000fc4000fffe1ff */
[----:B------:R-:W-:Y:S02]  /*1360*/  @!UP0 USHF.R.U32.HI UR8, URZ, UR9, UR8 ;  /* 0x00000009ff088299 */ /* 0x000fe40008011608 */
[----:B------:R-:W-:Y:S02]  /*1370*/  UIADD3 UR9, UPT, UPT, -UR7, URZ, URZ ;  /* 0x000000ff07097290 */ /* 0x000fe4000fffe1ff */
[----:B------:R-:W-:Y:S02]  /*1380*/  @!UP0 USEL UR8, UR5, UR8, !UP2 ;  /* 0x0000000805088287 */ /* 0x000fe4000d000000 */
[----:B------:R-:W-:Y:S02]  /*1390*/  UIMAD UR9, UR19, UR9, UR4 ;  /* 0x00000009130972a4 */ /* 0x000fe4000f8e0204 */
[----:B------:R-:W-:Y:S02]  /*13a0*/  @!UP0 UIADD3 UR7, UPT, UPT, UR7, -UR8, URZ ;  /* 0x8000000807078290 */ /* 0x000fe4000fffe0ff */
[----:B------:R-:W-:-:S02]  /*13b0*/  @!UP0 UIMAD UR6, UR9, UR6, UR8 ;  /* 0x00000006090682a4 */ /* 0x000fc4000f8e0208 */
[----:B------:R-:W-:Y:S02]  /*13c0*/  @!UP0 UIMAD UR4, UR7, UR19, UR5 ;  /* 0x00000013070482a4 */ /* 0x000fe4000f8e0205 */
[----:B------:R-:W-:Y:S02]  /*13d0*/  UIMAD UR20, UR21, UR11, UR20 ;  /* 0x0000000b151472a4 */ /* 0x000fe4000f8e0214 */
[----:B------:R-:W-:Y:S01]  /*13e0*/  UIMAD UR30, UR4, UR14, UR10 ;  /* 0x0000000e041e72a4 */ /* 0x000fe2000f8e020a */
[----:B------:R-:W-:Y:S02]  /*13f0*/  @!UP0 UMOV UR5, UR6 ;  /* 0x0000000600058c82 */ /* 0x000fe40008000000 */
[----:B------:R-:W-:-:S12]  /*1400*/  UIMAD UR20, UR5, UR21, UR20 ;  /* 0x00000015051472a4 */ /* 0x000fd8000f8e0214 */
.L_x_18:
[----:B------:R-:W-:-:S09]  /*1410*/  UISETP.NE.AND UP0, UPT, UR23, 0x1, UPT ;  /* 0x000000011700788c */ /* 0x000fd2000bf05270 */
[----:B------:R-:W-:Y:S05]  /*1420*/  BRA.U UP0, `(.L_x_19) ;  /* 0x0000000100407547 */ /* 0x000fea000b800000 */
[----:B------:R-:W2:Y:S01]  /*1430*/  LDCU.128 UR8, c[0x0][0xb10] ;  /* 0x00016200ff0877ac */ /* 0x000ea20008000c00 */
[----:B------:R-:W3:Y:S01]  /*1440*/  LDCU UR12, c[0x0][0xb0c] ;  /* 0x00016180ff0c77ac */ /* 0x000ee20008000800 */
[----:B------:R-:W4:Y:S01]  /*1450*/  LDCU UR13, c[0x0][0xb20] ;  /* 0x00016400ff0d77ac */ /* 0x000f220008000800 */
[----:B--2---:R-:W-:Y:S02]  /*1460*/  UIMAD.WIDE.U32 UR4, UR20, UR8, URZ ;  /* 0x00000008140472a5 */ /* 0x004fe4000f8e00ff */
[----:B------:R-:W-:Y:S02]  /*1470*/  UIMAD.WIDE.U32 UR6, UR30, UR11, URZ ;  /* 0x0000000b1e0672a5 */ /* 0x000fe4000f8e00ff */
[----:B---3--:R-:W-:Y:S02]  /*1480*/  UISETP.NE.AND UP0, UPT, UR12, 0x1, UPT ;  /* 0x000000010c00788c */ /* 0x008fe4000bf05270 */
[----:B------:R-:W-:-:S03]  /*1490*/  USHF.R.U32.HI UR5, URZ, UR9, UR5 ;  /* 0x00000009ff057299 */ /* 0x000fc60008011605 */
[----:B------:R-:W-:Y:S01]  /*14a0*/  UMOV UR4, UR7 ;  /* 0x0000000700047c82 */ /* 0x000fe20008000000 */
[----:B------:R-:W-:Y:S02]  /*14b0*/  USEL UR5, UR20, UR5, !UP0 ;  /* 0x0000000514057287 */ /* 0x000fe4000c000000 */
[----:B------:R-:W-:Y:S02]  /*14c0*/  UISETP.NE.AND UP0, UPT, UR10, 0x1, UPT ;  /* 0x000000010a00788c */ /* 0x000fe4000bf05270 */
[----:B----4-:R-:W-:-:S04]  /*14d0*/  USHF.R.U32.HI UR4, URZ, UR13, UR4 ;  /* 0x0000000dff047299 */ /* 0x010fc80008011604 */
[----:B------:R-:W-:-:S04]  /*14e0*/  USEL UR4, UR30, UR4, !UP0 ;  /* 0x000000041e047287 */ /* 0x000fc8000c000000 */
[----:B------:R-:W-:Y:S02]  /*14f0*/  UIADD3 UR6, UPT, UPT, UR5, -UR4, URZ ;  /* 0x8000000405067290 */ /* 0x000fe4000fffe0ff */
[----:B------:R-:W-:Y:S02]  /*1500*/  UIADD3 UR4, UPT, UPT, -UR5, UR4, URZ ;  /* 0x0000000405047290 */ /* 0x000fe4000fffe1ff */
[----:B------:R-:W-:Y:S02]  /*1510*/  UIMAD UR30, UR6, UR10, UR30 ;  /* 0x0000000a061e72a4 */ /* 0x000fe4000f8e021e */
[----:B------:R-:W-:-:S12]  /*1520*/  UIMAD UR20, UR4, UR12, UR20 ;  /* 0x0000000c041472a4 */ /* 0x000fd8000f8e0214 */
.L_x_19:
[----:B------:R-:W-:Y:S01]  /*1530*/  UISETP.NE.AND UP0, UPT, UR18, 0x2, UPT ;  /* 0x000000021200788c */ /* 0x000fe2000bf05270 */
[----:B------:R-:W-:Y:S09]  /*1540*/  BRA.U !UP5, `(.L_x_20) ;  /* 0x000000010d0c7547 */ /* 0x000ff2000b800000 */
[----:B------:R-:W-:Y:S01]  /*1550*/  UCGABAR_WAIT ;  /* 0x0000000000007dc7 */ /* 0x000fe20008000000 */
[----:B------:R-:W-:Y:S01]  /*1560*/  CCTL.IVALL ;  /* 0x00000000ff00798f */ /* 0x000fe20002000000 */
[----:B------:R-:W-:Y:S05]  /*1570*/  BRA `(.L_x_21) ;  /* 0x0000000000047947 */ /* 0x000fea0003800000 */
.L_x_20:
[----:B------:R-:W-:Y:S06]  /*1580*/  BAR.SYNC.DEFER_BLOCKING 0x0 ;  /* 0x0000000000007b1d */ /* 0x000fec0000010000 */
.L_x_21:
[----:B------:R-:W-:Y:S05]  /*1590*/  BRA.U UP0, `(.L_x_22) ;  /* 0x0000001100947547 */ /* 0x000fea000b800000 */
[----:B------:R-:W2:Y:S01]  /*15a0*/  LDCU UR6, c[0x0][0x38c] ;  /* 0x00007180ff0677ac */ /* 0x000ea20008000800 */
[----:B------:R-:W3:Y:S01]  /*15b0*/  S2UR UR8, SR_CgaCtaId ;  /* 0x00000000000879c3 */ /* 0x000ee20000008800 */
[----:B------:R-:W-:Y:S01]  /*15c0*/  PLOP3.LUT P1, PT, PT, PT, UP3, 0x80, 0x8 ;  /* 0x000000000008781c */ /* 0x000fe20003f2f038 */
[----:B------:R-:W-:Y:S01]  /*15d0*/  IMAD.MOV.U32 R12, RZ, RZ, 0x1 ;  /* 0x00000001ff0c7424 */ /* 0x000fe200078e00ff */
[----:B------:R-:W-:Y:S01]  /*15e0*/  UMOV UR7, 0x400 ;  /* 0x0000040000077882 */ /* 0x000fe20000000000 */
[----:B------:R-:W-:Y:S01]  /*15f0*/  UISETP.NE.AND UP1, UPT, UR18, URZ, UPT ;  /* 0x000000ff1200728c */ /* 0x000fe2000bf25270 */
[----:B------:R-:W-:Y:S01]  /*1600*/  ISETP.EQ.OR P2, PT, R0, RZ, P3 ;  /* 0x000000ff0000720c */ /* 0x000fe20001f42670 */
[----:B------:R-:W-:Y:S01]  /*1610*/  USEL UR24, URZ, 0x1, UP6 ;  /* 0x00000001ff187887 */ /* 0x000fe2000b000000 */
[----:B------:R-:W-:Y:S02]  /*1620*/  PLOP3.LUT P1, PT, P1, PT, PT, 0x8, 0x80 ;  /* 0x000000000080781c */ /* 0x000fe40000f2e170 */
[----:B------:R-:W-:Y:S01]  /*1630*/  CS2R R10, SRZ ;  /* 0x00000000000a7805 */ /* 0x000fe2000001ff00 */
[----:B------:R-:W-:Y:S01]  /*1640*/  IMAD.MOV.U32 R9, RZ, RZ, RZ ;  /* 0x000000ffff097224 */ /* 0x000fe200078e00ff */
[----:B------:R-:W4:Y:S01]  /*1650*/  LDCU UR40, c[0x0][0x370] ;  /* 0x00006e00ff2877ac */ /* 0x000f220008000800 */
[----:B------:R-:W-:Y:S01]  /*1660*/  IMAD.MOV.U32 R8, RZ, RZ, 0x1 ;  /* 0x00000001ff087424 */ /* 0x000fe200078e00ff */
[----:B------:R-:W1:Y:S01]  /*1670*/  LDCU.64 UR26, c[0x0][0x348] ;  /* 0x00006900ff1a77ac */ /* 0x000e620008000a00 */
[----:B--2---:R-:W-:-:S02]  /*1680*/  UIADD3 UR5, UPT, UPT, UR6, 0x1f, URZ ;  /* 0x0000001f06057890 */ /* 0x004fc4000fffe0ff */
[----:B------:R-:W-:Y:S02]  /*1690*/  USHF.R.U32.HI UR45, URZ, 0x5, UR28 ;  /* 0x00000005ff2d7899 */ /* 0x000fe4000801161c */
[----:B------:R-:W-:Y:S02]  /*16a0*/  USHF.R.S32.HI UR4, URZ, 0x1f, UR5 ;  /* 0x0000001fff047899 */ /* 0x000fe40008011405 */
[----:B---3--:R-:W-:Y:S02]  /*16b0*/  ULEA UR7, UR8, UR7, 0x18 ;  /* 0x0000000708077291 */ /* 0x008fe4000f8ec0ff */
[----:B------:R-:W-:Y:S02]  /*16c0*/  ULEA.HI UR4, UR4, UR5, URZ, 0x5 ;  /* 0x0000000504047291 */ /* 0x000fe4000f8f28ff */
[----:B------:R-:W-:Y:S02]  /*16d0*/  UIADD3 UR46, UPT, UPT, UR6, 0x3e, URZ ;  /* 0x0000003e062e7890 */ /* 0x000fe4000fffe0ff */
[----:B------:R-:W-:-:S02]  /*16e0*/  USHF.R.S32.HI UR43, URZ, 0x5, UR4 ;  /* 0x00000005ff2b7899 */ /* 0x000fc40008011404 */
[----:B------:R-:W-:Y:S02]  /*16f0*/  UIADD3 UR4, UPT, UPT, UR6, -0x1, URZ ;  /* 0xffffffff06047890 */ /* 0x000fe4000fffe0ff */
[----:B------:R-:W-:Y:S02]  /*1700*/  UISETP.LT.U32.AND UP0, UPT, UR43, 0x3, UPT ;  /* 0x000000032b00788c */ /* 0x000fe4000bf01070 */
[----:B------:R-:W-:Y:S02]  /*1710*/  UISETP.GE.U32.AND UP2, UPT, UR4, -0x3f, UPT ;  /* 0xffffffc10400788c */ /* 0x000fe4000bf46070 */
[----:B------:R-:W-:Y:S01]  /*1720*/  USEL UR41, UR43, 0x3, UP0 ;  /* 0x000000032b297887 */ /* 0x000fe20008000000 */
[----:B------:R-:W2:Y:S03]  /*1730*/  LDCU UR39, c[0x0][0x374] ;  /* 0x00006e80ff2777ac */ /* 0x000ea60008000800 */
[----:B------:R-:W-:-:S02]  /*1740*/  UIADD3 UR21, UPT, UPT, UR41, -0x1, URZ ;  /* 0xffffffff29157890 */ /* 0x000fc4000fffe0ff */
[----:B------:R-:W-:-:S03]  /*1750*/  USEL UR24, UR24, 0x2, UP1 ;  /* 0x0000000218187887 */ /* 0x000fc60008800000 */
[----:B------:R-:W-:Y:S02]  /*1760*/  @UP2 UIADD3 UR21, UPT, UPT, UR41, URZ, URZ ;  /* 0x000000ff29152290 */ /* 0x000fe4000fffe0ff */
[----:B------:R-:W-:Y:S02]  /*1770*/  UIADD3 UR29, UPT, UPT, UR7, 0x5c00, UR28 ;  /* 0x00005c00071d7890 */ /* 0x000fe4000fffe01c */
[----:B------:R-:W-:Y:S02]  /*1780*/  UIADD3 UR44, UPT, UPT, UR43, -UR41, URZ ;  /* 0x800000292b2c7290 */ /* 0x000fe4000fffe0ff */
[----:B------:R-:W-:Y:S01]  /*1790*/  UIADD3 UR21, UPT, UPT, UR21, 0x1, URZ ;  /* 0x0000000115157890 */ /* 0x000fe2000fffe0ff */
[----:B-1--4-:R-:W-:-:S11]  /*17a0*/  UMOV UR5, URZ ;  /* 0x000000ff00057c82 */ /* 0x012fd60008000000 */
.L_x_42:
[----:B-1----:R-:W1:Y:S02]  /*17b0*/  S2UR UR4, SR_CgaCtaId ;  /* 0x00000000000479c3 */ /* 0x002e640000008800 */
[----:B-1----:R-:W-:-:S09]  /*17c0*/  UISETP.NE.AND UP0, UPT, UR4, URZ, UPT ;  /* 0x000000ff0400728c */ /* 0x002fd2000bf05270 */
[----:B------:R-:W-:Y:S05]  /*17d0*/  BRA.U UP0, `(.L_x_23) ;  /* 0x0000000100287547 */ /* 0x000fea000b800000 */
[----:B------:R-:W-:Y:S02]  /*17e0*/  LEA R0, R9, UR7, 0x3 ;  /* 0x0000000709007c11 */ /* 0x000fe4000f8e18ff */
[----:B------:R-:W-:-:S04]  /*17f0*/  SHF.L.U32 R3, R8, 0x1f, RZ ;  /* 0x0000001f08037819 */ /* 0x000fc800000006ff */
[----:B------:R-:W1:Y:S02]  /*1800*/  SYNCS.PHASECHK.TRANS64.TRYWAIT P0, [R0+URZ+0xd0], R3 ;  /* 0x0000d003000075a7 */ /* 0x000e6400080011ff */
[----:B-1----:R-:W-:Y:S05]  /*1810*/  @!P0 BRA `(.L_x_24) ;  /* 0x0000005c00a48947 */ /* 0x002fea0003800000 */
.L_x_111:
[----:B------:R3:W-:Y:S01]  /*1820*/  SYNCS.ARRIVE.TRANS64.A1T0 RZ, [R0+URZ+0xc0], RZ ;  /* 0x0000c0ff00ff79a7 */ /* 0x0007e200081000ff */
[----:B------:R-:W-:-:S05]  /*1830*/  VIADD R9, R9, 0x1 ;  /* 0x0000000109097836 */ /* 0x000fca0000000000 */
[----:B------:R-:W-:-:S04]  /*1840*/  ISETP.NE.AND P0, PT, R9, 0x2, PT ;  /* 0x000000020900780c */ /* 0x000fc80003f05270 */
[----:B-1----:R-:W-:Y:S02]  /*1850*/  SEL R3, RZ, 0x1, P0 ;  /* 0x00000001ff037807 */ /* 0x002fe40000000000 */
[----:B------:R-:W-:Y:S02]  /*1860*/  SEL R9, R9, RZ, P0 ;  /* 0x000000ff09097207 */ /* 0x000fe40000000000 */
[----:B------:R-:W-:-:S07]  /*1870*/  LOP3.LUT R8, R8, R3, RZ, 0x3c, !PT ;  /* 0x0000000308087212 */ /* 0x000fce00078e3cff */
.L_x_23:
[----:B------:R-:W-:Y:S01]  /*1880*/  ULEA UR4, UR5, UR7, 0x3 ;  /* 0x0000000705047291 */ /* 0x000fe2000f8e18ff */
[----:B---3--:R-:W-:Y:S01]  /*1890*/  SHF.L.U32 R0, R12, 0x1f, RZ ;  /* 0x0000001f0c007819 */ /* 0x008fe200000006ff */
[----:B------:R-:W-:Y:S02]  /*18a0*/  UISETP.GE.U32.AND UP0, UPT, UR46, 0x3f, UPT ;  /* 0x0000003f2e00788c */ /* 0x000fe4000bf06070 */
[----:B------:R-:W-:Y:S02]  /*18b0*/  USHF.L.U32 UR35, UR20, 0x6, URZ ;  /* 0x0000000614237899 */ /* 0x000fe400080006ff */
[----:B------:R-:W-:Y:S01]  /*18c0*/  ULEA UR19, UR30, UR45, 0x7 ;  /* 0x0000002d1e137291 */ /* 0x000fe2000f8e38ff */
[----:B------:R-:W-:Y:S02]  /*18d0*/  UMOV UR13, URZ ;  /* 0x000000ff000d7c82 */ /* 0x000fe40008000000 */
[----:B------:R1:W3:Y:S02]  /*18e0*/  SYNCS.PHASECHK.TRANS64.TRYWAIT P0, [UR4+0x18], R0 ;  /* 0x00001800ff0075a7 */ /* 0x0002e40008001104 */
[----:B------:R-:W-:Y:S07]  /*18f0*/  BRA.U !UP0, `(.L_x_25) ;  /* 0x0000000108bc7547 */ /* 0x000fee000b800000 */
[----:B------:R-:W-:Y:S01]  /*1900*/  UMOV UR6, URZ ;  /* 0x000000ff00067c82 */ /* 0x000fe20008000000 */
[----:B------:R-:W-:-:S05]  /*1910*/  UMOV UR4, UR5 ;  /* 0x0000000500047c82 */ /* 0x000fca0008000000 */
.L_x_31:
[----:B------:R-:W-:Y:S01]  /*1920*/  ULEA UR33, UR4, UR7, 0x3 ;  /* 0x0000000704217291 */ /* 0x000fe2000f8e18ff */
[----:B---3--:R-:W-:Y:S01]  /*1930*/  @!P3 MOV R2, 0x1800 ;  /* 0x000018000002b802 */ /* 0x008fe20000000f00 */
[----:B-1-34-:R-:W-:Y:S10]  /*1940*/  @P0 BRA `(.L_x_26) ;  /* 0x00000000000c0947 */ /* 0x01aff40003800000 */
[----:B------:R-:W-:-:S04]  /*1950*/  SHF.L.U32 R3, R12, 0x1f, RZ ;  /* 0x0000001f0c037819 */ /* 0x000fc800000006ff */
[----:B------:R-:W3:Y:S02]  /*1960*/  SYNCS.PHASECHK.TRANS64.TRYWAIT P0, [UR33+0x18], R3 ;  /* 0x00001803ff0075a7 */ /* 0x000ee40008001121 */
[----:B---3--:R-:W-:Y:S05]  /*1970*/  @!P0 BRA `(.L_x_27) ;  /* 0x0000005c00608947 */ /* 0x008fea0003800000 */
.L_x_26:
[----:B------:R3:W-:Y:S01]  /*1980*/  @!P3 SYNCS.ARRIVE.TRANS64 RZ, [UR33], R2 ;  /* 0x00000002ffffb9a7 */ /* 0x0007e20008000021 */
[----:B------:R-:W-:-:S04]  /*1990*/  ULOP3.LUT UR5, UR24, 0x2, URZ, 0xfc, !UPT ;  /* 0x0000000218057892 */ /* 0x000fc8000f8efcff */
[----:B------:R-:W-:-:S09]  /*19a0*/  UISETP.NE.AND UP0, UPT, UR5, 0x2, UPT ;  /* 0x000000020500788c */ /* 0x000fd2000bf05270 */
[----:B------:R-:W-:Y:S05]  /*19b0*/  BRA.U UP0, `(.L_x_28) ;  /* 0x0000000100047547 */ /* 0x000fea000b800000 */
[----:B--2---:R-:W-:Y:S05]  /*19c0*/  BPT.TRAP 0x1 ;  /* 0x000000040000795c */ /* 0x004fea0000300000 */
.L_x_28:
[----:B------:R-:W-:Y:S04]  /*19d0*/  BSSY.RECONVERGENT B0, `(.L_x_29) ;  /* 0x0000003000007945 */ /* 0x000fe80003800200 */
[----:B------:R-:W-:Y:S05]  /*19e0*/  @P2 BRA `(.L_x_30) ;  /* 0x0000000000042947 */ /* 0x000fea0003800000 */
[----:B--2---:R-:W-:Y:S05]  /*19f0*/  BPT.TRAP 0x1 ;  /* 0x000000040000795c */ /* 0x004fea0000300000 */
.L_x_30:
[----:B--2---:R-:W-:Y:S05]  /*1a00*/  BSYNC.RECONVERGENT B0 ;  /* 0x0000000000007941 */ /* 0x004fea0003800200 */
.L_x_29:
[----:B------:R-:W-:Y:S02]  /*1a10*/  UIADD3 UR5, UPT, UPT, UR4, 0x1, URZ ;  /* 0x0000000104057890 */ /* 0x000fe4000fffe0ff */
[----:B------:R-:W-:Y:S02]  /*1a20*/  USHF.L.U32 UR34, UR6, 0x5, URZ ;  /* 0x0000000506227899 */ /* 0x000fe400080006ff */
[----:B------:R-:W-:Y:S02]  /*1a30*/  UISETP.NE.AND UP0, UPT, UR5, 0x3, UPT ;  /* 0x000000030500788c */ /* 0x000fe4000bf05270 */
[----:B------:R-:W-:Y:S02]  /*1a40*/  UIADD3 UR6, UPT, UPT, UR6, 0x1, URZ ;  /* 0x0000000106067890 */ /* 0x000fe4000fffe0ff */
[----:B------:R-:W-:Y:S02]  /*1a50*/  USEL UR9, URZ, 0x1, UP0 ;  /* 0x00000001ff097887 */ /* 0x000fe40008000000 */
[----:B------:R-:W-:-:S02]  /*1a60*/  USEL UR5, UR5, URZ, UP0 ;  /* 0x000000ff05057287 */ /* 0x000fc40008000000 */
[----:B------:R-:W-:Y:S02]  /*1a70*/  ULEA UR32, UR4, UR7, 0xb ;  /* 0x0000000704207291 */ /* 0x000fe4000f8e58ff */
[----:B------:R-:W-:Y:S01]  /*1a80*/  ULEA UR8, UR5, UR7, 0x3 ;  /* 0x0000000705087291 */ /* 0x000fe2000f8e18ff */
[----:B------:R-:W-:Y:S01]  /*1a90*/  LOP3.LUT R12, R12, UR9, RZ, 0x3c, !PT ;  /* 0x000000090c0c7c12 */ /* 0x000fe2000f8e3cff */
[----:B------:R-:W-:Y:S02]  /*1aa0*/  UIADD3 UR10, UP1, UPT, UR26, 0x80, URZ ;  /* 0x000000801a0a7890 */ /* 0x000fe4000ff3e0ff */
[----:B------:R-:W-:Y:S01]  /*1ab0*/  ULEA UR16, UR4, UR28, 0xc ;  /* 0x0000001c04107291 */ /* 0x000fe2000f8e60ff */
[----:B-1----:R-:W-:Y:S01]  /*1ac0*/  SHF.L.U32 R0, R12, 0x1f, RZ ;  /* 0x0000001f0c007819 */ /* 0x002fe200000006ff */
[----:B------:R-:W-:Y:S02]  /*1ad0*/  UIADD3.X UR11, UPT, UPT, URZ, UR27, URZ, UP1, !UPT ;  /* 0x0000001bff0b7290 */ /* 0x000fe40008ffe4ff */
[----:B------:R-:W-:Y:S01]  /*1ae0*/  UIADD3 UR32, UPT, UPT, UR32, 0x4400, URZ ;  /* 0x0000440020207890 */ /* 0x000fe2000fffe0ff */
[----:B------:R4:W1:Y:S01]  /*1af0*/  SYNCS.PHASECHK.TRANS64.TRYWAIT P0, [UR8+0x18], R0 ;  /* 0x00001800ff0075a7 */ /* 0x0008620008001108 */
[----:B------:R-:W-:-:S02]  /*1b00*/  UIADD3 UR8, UP0, UPT, UR26, 0x180, URZ ;  /* 0x000001801a087890 */ /* 0x000fc4000ff1e0ff */
[----:B------:R-:W-:Y:S02]  /*1b10*/  UIADD3 UR16, UPT, UPT, UR7, 0x5c00, UR16 ;  /* 0x00005c0007107890 */ /* 0x000fe4000fffe010 */
[----:B------:R-:W-:Y:S02]  /*1b20*/  UIADD3.X UR9, UPT, UPT, URZ, UR27, URZ, UP0, !UPT ;  /* 0x0000001bff097290 */ /* 0x000fe400087fe4ff */
[----:B------:R-:W-:Y:S01]  /*1b30*/  UISETP.NE.AND UP0, UPT, UR6, UR21, UPT ;  /* 0x000000150600728c */ /* 0x000fe2000bf05270 */
[----:B------:R-:W-:Y:S01]  /*1b40*/  UMOV UR12, 0x0 ;  /* 0x00000000000c7882 */ /* 0x000fe20000000000 */
[----:B------:R-:W-:Y:S01]  /*1b50*/  UMOV UR13, 0x10000000 ;  /* 0x10000000000d7882 */ /* 0x000fe20000000000 */
[----:B------:R-:W-:Y:S01]  /*1b60*/  UMOV UR4, 0x30000 ;  /* 0x0003000000047882 */ /* 0x000fe20000000000 */
[----:B------:R-:W-:Y:S01]  /*1b70*/  UMOV UR20, UR36 ;  /* 0x0000002400147c82 */ /* 0x000fe20008000000 */
[----:B------:R-:W-:Y:S01]  /*1b80*/  UMOV UR17, UR33 ;  /* 0x0000002100117c82 */ /* 0x000fe20008000000 */
[----:B------:R-:W-:Y:S01]  /*1b90*/  UMOV UR18, UR34 ;  /* 0x0000002200127c82 */ /* 0x000fe20008000000 */
[----:B------:R-:W-:Y:S01]  /*1ba0*/  UTMALDG.3D [UR32], [UR10], desc[UR12] ;  /* 0x00000c200a0075b4 */ /* 0x000fe20008011000 */
[----:B------:R2:W-:Y:S02]  /*1bb0*/  UTMALDG.3D.MULTICAST [UR16], [UR8], UR4, desc[UR12] ;  /* 0x00000c10080073b4 */ /* 0x0005e40008011804 */
[----:B--2---:R-:W-:Y:S01]  /*1bc0*/  UMOV UR13, UR21 ;  /* 0x00000015000d7c82 */ /* 0x004fe20008000000 */
[----:B------:R-:W-:Y:S01]  /*1bd0*/  UMOV UR4, UR5 ;  /* 0x0000000500047c82 */ /* 0x000fe20008000000 */
[----:B------:R-:W-:Y:S05]  /*1be0*/  BRA.U UP0, `(.L_x_31) ;  /* 0xfffffffd004c7547 */ /* 0x000fea000b83ffff */
.L_x_25:
[----:B------:R-:W-:Y:S01]  /*1bf0*/  ULEA UR4, UR5, UR7, 0x3 ;  /* 0x0000000705047291 */ /* 0x000fe2000f8e18ff */
[----:B-1--4-:R-:W-:Y:S01]  /*1c00*/  SHF.L.U32 R0, R12, 0x1f, RZ ;  /* 0x0000001f0c007819 */ /* 0x012fe200000006ff */
[----:B------:R-:W-:Y:S01]  /*1c10*/  @!P1 SYNCS.ARRIVE.TRANS64.A1T0 RZ, [UR7+0x58], RZ ;  /* 0x000058ffffff99a7 */ /* 0x000fe20008100007 */
[----:B------:R-:W-:-:S06]  /*1c20*/  UISETP.GT.AND UP0, UPT, UR43, UR41, UPT ;  /* 0x000000292b00728c */ /* 0x000fcc000bf04270 */
[----:B---3--:R1:W3:Y:S03]  /*1c30*/  SYNCS.PHASECHK.TRANS64.TRYWAIT P0, [UR4+0x18], R0 ;  /* 0x00001800ff0075a7 */ /* 0x0082e60008001104 */
[----:B------:R-:W-:Y:S05]  /*1c40*/  BRA.U !UP0, `(.L_x_32) ;  /* 0x0000000108bc7547 */ /* 0x000fea000b800000 */
[----:B------:R-:W-:Y:S01]  /*1c50*/  UIADD3 UR25, UPT, UPT, UR44, UR13, URZ ;  /* 0x0000000d2c197290 */ /* 0x000fe2000fffe0ff */
[----:B------:R-:W-:-:S11]  /*1c60*/  UMOV UR4, UR5 ;  /* 0x0000000500047c82 */ /* 0x000fd60008000000 */
.L_x_38:
[----:B------:R-:W-:Y:S01]  /*1c70*/  ULEA UR9, UR4, UR7, 0x3 ;  /* 0x0000000704097291 */ /* 0x000fe2000f8e18ff */
[----:B---3--:R-:W-:Y:S01]  /*1c80*/  @!P3 MOV R2, 0x1800 ;  /* 0x000018000002b802 */ /* 0x008fe20000000f00 */
[----:B-1-3--:R-:W-:Y:S10]  /*1c90*/  @P0 BRA `(.L_x_33) ;  /* 0x00000000000c0947 */ /* 0x00aff40003800000 */
[----:B------:R-:W-:-:S04]  /*1ca0*/  SHF.L.U32 R3, R12, 0x1f, RZ ;  /* 0x0000001f0c037819 */ /* 0x000fc800000006ff */
[----:B------:R-:W3:Y:S02]  /*1cb0*/  SYNCS.PHASECHK.TRANS64.TRYWAIT P0, [UR9+0x18], R3 ;  /* 0x00001803ff0075a7 */ /* 0x000ee40008001109 */
[----:B---3--:R-:W-:Y:S05]  /*1cc0*/  @!P0 BRA `(.L_x_34) ;  /* 0x0000005800a48947 */ /* 0x008fea0003800000 */
.L_x_33:
[----:B------:R3:W-:Y:S01]  /*1cd0*/  @!P3 SYNCS.ARRIVE.TRANS64 RZ, [UR9], R2 ;  /* 0x00000002ffffb9a7 */ /* 0x0007e20008000009 */
[----:B------:R-:W-:-:S04]  /*1ce0*/  ULOP3.LUT UR5, UR24, 0x2, URZ, 0xfc, !UPT ;  /* 0x0000000218057892 */ /* 0x000fc8000f8efcff */
[----:B------:R-:W-:-:S09]  /*1cf0*/  UISETP.NE.AND UP0, UPT, UR5, 0x2, UPT ;  /* 0x000000020500788c */ /* 0x000fd2000bf05270 */
[----:B------:R-:W-:Y:S05]  /*1d00*/  BRA.U UP0, `(.L_x_35) ;  /* 0x0000000100047547 */ /* 0x000fea000b800000 */
[----:B--2---:R-:W-:Y:S05]  /*1d10*/  BPT.TRAP 0x1 ;  /* 0x000000040000795c */ /* 0x004fea0000300000 */
.L_x_35:
[----:B------:R-:W-:Y:S04]  /*1d20*/  BSSY.RECONVERGENT B0, `(.L_x_36) ;  /* 0x0000003000007945 */ /* 0x000fe80003800200 */
[----:B------:R-:W-:Y:S05]  /*1d30*/  @P2 BRA `(.L_x_37) ;  /* 0x0000000000042947 */ /* 0x000fea0003800000 */
[----:B--2---:R-:W-:Y:S05]  /*1d40*/  BPT.TRAP 0x1 ;  /* 0x000000040000795c */ /* 0x004fea0000300000 */
.L_x_37:
[----:B--2---:R-:W-:Y:S05]  /*1d50*/  BSYNC.RECONVERGENT B0 ;  /* 0x0000000000007941 */ /* 0x004fea0003800200 */
.L_x_36:
[----:B------:R-:W-:Y:S02]  /*1d60*/  UIADD3 UR5, UPT, UPT, UR4, 0x1, URZ ;  /* 0x0000000104057890 */ /* 0x000fe4000fffe0ff */
[----:B------:R-:W-:Y:S02]  /*1d70*/  UIADD3 UR14, UP1, UPT, UR26, 0x80, URZ ;  /* 0x000000801a0e7890 */ /* 0x000fe4000ff3e0ff */
[----:B------:R-:W-:Y:S02]  /*1d80*/  UISETP.NE.AND UP0, UPT, UR5, 0x3, UPT ;  /* 0x000000030500788c */ /* 0x000fe4000bf05270 */
[----:B------:R-:W-:Y:S02]  /*1d90*/  USHF.L.U32 UR10, UR13, 0x5, URZ ;  /* 0x000000050d0a7899 */ /* 0x000fe400080006ff */
[----:B------:R-:W-:Y:S02]  /*1da0*/  USEL UR8, URZ, 0x1, UP0 ;  /* 0x00000001ff087887 */ /* 0x000fe40008000000 */
[----:B------:R-:W-:-:S02]  /*1db0*/  USEL UR5, UR5, URZ, UP0 ;  /* 0x000000ff05057287 */ /* 0x000fc40008000000 */
[----:B------:R-:W-:Y:S02]  /*1dc0*/  UIADD3 UR22, UP0, UPT, UR26, 0x180, URZ ;  /* 0x000001801a167890 */ /* 0x000fe4000ff1e0ff */
[----:B------:R-:W-:Y:S01]  /*1dd0*/  LOP3.LUT R12, R12, UR8, RZ, 0x3c, !PT ;  /* 0x000000080c0c7c12 */ /* 0x000fe2000f8e3cff */
[----:B------:R-:W-:Y:S02]  /*1de0*/  ULEA UR8, UR4, UR7, 0xb ;  /* 0x0000000704087291 */ /* 0x000fe4000f8e58ff */
[----:B------:R-:W-:Y:S01]  /*1df0*/  ULEA UR6, UR5, UR7, 0x3 ;  /* 0x0000000705067291 */ /* 0x000fe2000f8e18ff */
[----:B-1----:R-:W-:Y:S01]  /*1e00*/  SHF.L.U32 R0, R12, 0x1f, RZ ;  /* 0x0000001f0c007819 */ /* 0x002fe200000006ff */
[----:B------:R-:W-:Y:S02]  /*1e10*/  UIADD3 UR8, UPT, UPT, UR8, 0x4400, URZ ;  /* 0x0000440008087890 */ /* 0x000fe4000fffe0ff */
[----:B------:R-:W-:Y:S02]  /*1e20*/  UIADD3.X UR15, UPT, UPT, URZ, UR27, URZ, UP1, !UPT ;  /* 0x0000001bff0f7290 */ /* 0x000fe40008ffe4ff */
[----:B------:R-:W-:-:S02]  /*1e30*/  ULEA UR16, UR4, UR29, 0xc ;  /* 0x0000001d04107291 */ /* 0x000fc4000f8e60ff */
[----:B------:R-:W-:Y:S01]  /*1e40*/  UIADD3.X UR23, UPT, UPT, URZ, UR27, URZ, UP0, !UPT ;  /* 0x0000001bff177290 */ /* 0x000fe200087fe4ff */
[----:B------:R4:W1:Y:S01]  /*1e50*/  SYNCS.PHASECHK.TRANS64.TRYWAIT P0, [UR6+0x18], R0 ;  /* 0x00001800ff0075a7 */ /* 0x0008620008001106 */
[----:B------:R-:W-:Y:S01]  /*1e60*/  UMOV UR30, 0x0 ;  /* 0x00000000001e7882 */ /* 0x000fe20000000000 */
[----:B------:R-:W-:Y:S01]  /*1e70*/  UMOV UR31, 0x10000000 ;  /* 0x10000000001f7882 */ /* 0x000fe20000000000 */
[----:B------:R-:W-:Y:S01]  /*1e80*/  UMOV UR11, UR35 ;  /* 0x00000023000b7c82 */ /* 0x000fe20008000000 */
[----:B------:R-:W-:Y:S01]  /*1e90*/  UMOV UR12, UR36 ;  /* 0x00000024000c7c82 */ /* 0x000fe20008000000 */
[----:B------:R-:W-:Y:S01]  /*1ea0*/  UMOV UR6, 0x30000 ;  /* 0x0003000000067882 */ /* 0x000fe20000000000 */
[----:B------:R-:W-:Y:S01]  /*1eb0*/  UMOV UR20, UR36 ;  /* 0x0000002400147c82 */ /* 0x000fe20008000000 */
[----:B------:R-:W-:Y:S01]  /*1ec0*/  UMOV UR17, UR9 ;  /* 0x0000000900117c82 */ /* 0x000fe20008000000 */
[----:B------:R-:W-:Y:S01]  /*1ed0*/  UMOV UR18, UR10 ;  /* 0x0000000a00127c82 */ /* 0x000fe20008000000 */
[----:B------:R4:W-:Y:S01]  /*1ee0*/  UTMALDG.3D [UR8], [UR14], desc[UR30] ;  /* 0x00001e080e0075b4 */ /* 0x0009e20008011000 */
[----:B------:R-:W-:Y:S01]  /*1ef0*/  UIADD3 UR13, UPT, UPT, UR13, 0x1, URZ ;  /* 0x000000010d0d7890 */ /* 0x000fe2000fffe0ff */
[----:B------:R-:W-:-:S03]  /*1f00*/  UMOV UR4, UR5 ;  /* 0x0000000500047c82 */ /* 0x000fc60008000000 */
[----:B------:R-:W-:Y:S01]  /*1f10*/  UISETP.NE.AND UP0, UPT, UR13, UR25, UPT ;  /* 0x000000190d00728c */ /* 0x000fe2000bf05270 */
[----:B------:R4:W-:Y:S08]  /*1f20*/  UTMALDG.3D.MULTICAST [UR16], [UR22], UR6, desc[UR30] ;  /* 0x00001e10160073b4 */ /* 0x0009f00008011806 */
[----:B----4-:R-:W-:Y:S05]  /*1f30*/  BRA.U UP0, `(.L_x_38) ;  /* 0xfffffffd004c7547 */ /* 0x010fea000b83ffff */
.L_x_32:
[C---:B------:R-:W-:Y:S01]  /*1f40*/  LEA R3, R11.reuse, UR7, 0x3 ;  /* 0x000000070b037c11 */ /* 0x040fe2000f8e18ff */
[----:B------:R-:W-:Y:S01]  /*1f50*/  NOP ;  /* 0x0000000000007918 */ /* 0x000fe20000000000 */
[----:B-1----:R-:W-:Y:S02]  /*1f60*/  SHF.L.U32 R0, R10, 0x1f, RZ ;  /* 0x0000001f0a007819 */ /* 0x002fe400000006ff */
[----:B------:R-:W-:Y:S02]  /*1f70*/  LEA R5, R11, UR7, 0x4 ;  /* 0x000000070b057c11 */ /* 0x000fe4000f8e20ff */
[----:B---3--:R-:W1:Y:S02]  /*1f80*/  SYNCS.PHASECHK.TRANS64.TRYWAIT P0, [R3+URZ+0x60], R0 ;  /* 0x00006000030075a7 */ /* 0x008e6400080011ff */
[----:B-1----:R-:W-:Y:S05]  /*1f90*/  @!P0 BRA `(.L_x_39) ;  /* 0x0000005800088947 */ /* 0x002fea0003800000 */
.L_x_114:
[----:B------:R-:W3:Y:S01]  /*1fa0*/  LDS.128 R4, [R5+0xf0] ;  /* 0x0000f00005047984 */ /* 0x000ee20000000c00 */
[----:B------:R-:W-:Y:S01]  /*1fb0*/  UISETP.GE.AND UP0, UPT, UR42, 0x1, UPT ;  /* 0x000000012a00788c */ /* 0x000fe2000bf06270 */
[----:B------:R-:W-:Y:S01]  /*1fc0*/  @!PT LDS RZ, [RZ] ;  /* 0x00000000fffff984 */ /* 0x000fe20000000800 */
[----:B------:R-:W-:Y:S01]  /*1fd0*/  @!PT LDS RZ, [RZ] ;  /* 0x00000000fffff984 */ /* 0x000fe20000000800 */
[----:B------:R-:W-:Y:S01]  /*1fe0*/  @!PT LDS RZ, [RZ] ;  /* 0x00000000fffff984 */ /* 0x000fe20000000800 */
[----:B------:R-:W-:Y:S01]  /*1ff0*/  @!PT LDS RZ, [RZ] ;  /* 0x00000000fffff984 */ /* 0x000fe20000000800 */
[----:B------:R4:W-:Y:S06]  /*2000*/  MEMBAR.ALL.CTA ;  /* 0x0000000000007992 */ /* 0x0009ec0000008000 */
[----:B----4-:R-:W4:Y:S01]  /*2010*/  FENCE.VIEW.ASYNC.S ;  /* 0x00000000000073c6 */ /* 0x010f220000000000 */
[----:B---3--:R-:W-:-:S13]  /*2020*/  LOP3.LUT P0, RZ, R6, 0x1, RZ, 0xc0, !PT ;  /* 0x0000000106ff7812 */ /* 0x008fda000780c0ff */
[----:B----4-:R-:W-:Y:S01]  /*2030*/  VOTEU.ANY UP1, P0 ;  /* 0x0000000000ff7886 */ /* 0x010fe20000020100 */
[----:B------:R-:W-:-:S13]  /*2040*/  PLOP3.LUT P0, PT, PT, PT, UP1, 0x80, 0x8 ;  /* 0x000000000008781c */ /* 0x000fda0003f0f018 */
[----:B-1----:R-:W-:Y:S02]  /*2050*/  @P0 LOP3.LUT R0, R5, 0xffff, RZ, 0xc0, !PT ;  /* 0x0000ffff05000812 */ /* 0x002fe400078ec0ff */
[----:B------:R-:W-:Y:S02]  /*2060*/  @P0 MOV R2, R4 ;  /* 0x0000000400020202 */ /* 0x000fe40000000f00 */
[----:B------:R-:W-:Y:S01]  /*2070*/  @P0 R2UR UR6, R0 ;  /* 0x00000000000602ca */ /* 0x000fe200000e0000 */
[----:B------:R-:W-:Y:S01]  /*2080*/  VIADD R0, R3, 0x70 ;  /* 0x0000007003007836 */ /* 0x000fe20000000000 */
[----:B------:R-:W-:Y:S02]  /*2090*/  @P0 SHF.R.U32.HI R4, RZ, 0x10, R5 ;  /* 0x00000010ff040819 */ /* 0x000fe40000011605 */
[----:B------:R-:W-:Y:S02]  /*20a0*/  @P0 R2UR UR8, R2 ;  /* 0x00000000020802ca */ /* 0x000fe400000e0000 */
[----:B------:R-:W-:-:S02]  /*20b0*/  PRMT R0, RZ, 0x654, R0 ;  /* 0x00000654ff007816 */ /* 0x000fc40000000000 */
[----:B------:R-:W-:Y:S02]  /*20c0*/  @P0 R2UR UR4, R4 ;  /* 0x00000000040402ca */ /* 0x000fe400000e0000 */
[----:B------:R1:W-:Y:S03]  /*20d0*/  SYNCS.ARRIVE.TRANS64.RED.A1T0 RZ, [R0+URZ], RZ ;  /* 0x000000ff00ff79a7 */ /* 0x0003e600081004ff */
[----:B------:R-:W-:-:S04]  /*20e0*/  @UP1 UMOV UR37, UR6 ;  /* 0x0000000600251c82 */ /* 0x000fc80008000000 */
[----:B------:R-:W-:-:S04]  /*20f0*/  @UP1 UMOV UR38, UR8 ;  /* 0x0000000800261c82 */ /* 0x000fc80008000000 */
[----:B------:R-:W-:Y:S01]  /*2100*/  @UP1 UMOV UR36, UR4 ;  /* 0x0000000400241c82 */ /* 0x000fe20008000000 */
[----:B------:R-:W-:Y:S05]  /*2110*/  BRA.U !UP0, `(.L_x_40) ;  /* 0x0000000108d47547 */ /* 0x000fea000b800000 */
[----:B------:R-:W2:Y:S01]  /*2120*/  LDCU.128 UR12, c[0x0][0xb10] ;  /* 0x00016200ff0c77ac */ /* 0x000ea20008000c00 */
[----:B------:R-:W3:Y:S01]  /*2130*/  LDCU UR25, c[0x0][0xb20] ;  /* 0x00016400ff1977ac */ /* 0x000ee20008000800 */
[----:B------:R-:W4:Y:S01]  /*2140*/  LDCU UR20, c[0x0][0xb0c] ;  /* 0x00016180ff1477ac */ /* 0x000f220008000800 */
[----:B------:R-:W1:Y:S01]  /*2150*/  LDCU.64 UR10, c[0x0][0xb28] ;  /* 0x00016500ff0a77ac */ /* 0x000e620008000a00 */
[----:B------:R-:W-:Y:S02]  /*2160*/  UISETP.NE.AND UP3, UPT, UR42, 0x1, UPT ;  /* 0x000000012a00788c */ /* 0x000fe4000bf65270 */
[----:B--2---:R-:W-:Y:S02]  /*2170*/  UIMAD.WIDE.U32 UR16, UR39, UR15, URZ ;  /* 0x0000000f271072a5 */ /* 0x004fe4000f8e00ff */
[----:B------:R-:W-:Y:S02]  /*2180*/  UIMAD.WIDE.U32 UR8, UR40, UR12, URZ ;  /* 0x0000000c280872a5 */ /* 0x000fe4000f8e00ff */
[----:B------:R-:W-:-:S02]  /*2190*/  UISETP.NE.AND UP0, UPT, UR14, 0x1, UPT ;  /* 0x000000010e00788c */ /* 0x000fc4000bf05270 */
[----:B------:R-:W-:Y:S01]  /*21a0*/  UIMAD.WIDE.U32 UR22, UR37, UR15, URZ ;  /* 0x0000000f251672a5 */ /* 0x000fe2000f8e00ff */
[----:B------:R-:W-:Y:S02]  /*21b0*/  UMOV UR16, UR17 ;  /* 0x0000001100107c82 */ /* 0x000fe40008000000 */
[----:B------:R-:W-:Y:S01]  /*21c0*/  UMOV UR8, UR9 ;  /* 0x0000000900087c82 */ /* 0x000fe20008000000 */
[----:B---3--:R-:W-:Y:S02]  /*21d0*/  USHF.R.U32.HI UR16, URZ, UR25, UR16 ;  /* 0x00000019ff107299 */ /* 0x008fe40008011610 */
[----:B----4-:R-:W-:Y:S02]  /*21e0*/  UISETP.NE.AND UP2, UPT, UR20, 0x1, UPT ;  /* 0x000000011400788c */ /* 0x010fe4000bf45270 */
[----:B------:R-:W-:Y:S02]  /*21f0*/  USHF.R.U32.HI UR8, URZ, UR13, UR8 ;  /* 0x0000000dff087299 */ /* 0x000fe40008011608 */
[----:B------:R-:W-:-:S02]  /*2200*/  USEL UR6, UR39, UR16, !UP0 ;  /* 0x0000001027067287 */ /* 0x000fc4000c000000 */
[----:B------:R-:W-:Y:S02]  /*2210*/  USEL UR8, UR40, UR8, !UP2 ;  /* 0x0000000828087287 */ /* 0x000fe4000d000000 */
[----:B-1----:R-:W-:Y:S01]  /*2220*/  UIMAD.WIDE.U32 UR16, UR6, UR10, URZ ;  /* 0x0000000a061072a5 */ /* 0x002fe2000f8e00ff */
[----:B------:R-:W-:Y:S01]  /*2230*/  UMOV UR4, UR23 ;  /* 0x0000001700047c82 */ /* 0x000fe20008000000 */
[----:B------:R-:W-:Y:S02]  /*2240*/  UIMAD.WIDE.U32 UR18, UR38, UR12, URZ ;  /* 0x0000000c261272a5 */ /* 0x000fe4000f8e00ff */
[----:B------:R-:W-:-:S03]  /*2250*/  UIMAD.WIDE.U32 UR22, UR8, UR10, URZ ;  /* 0x0000000a081672a5 */ /* 0x000fc6000f8e00ff */
[----:B------:R-:W-:Y:S01]  /*2260*/  UMOV UR16, UR17 ;  /* 0x0000001100107c82 */ /* 0x000fe20008000000 */
[----:B------:R-:W-:Y:S02]  /*2270*/  USHF.R.U32.HI UR4, URZ, UR25, UR4 ;  /* 0x00000019ff047299 */ /* 0x000fe40008011604 */
[----:B------:R-:W-:Y:S01]  /*2280*/  @UP3 USHF.R.U32.HI UR6, URZ, UR11, UR16 ;  /* 0x0000000bff063299 */ /* 0x000fe20008011610 */
[----:B------:R-:W-:Y:S01]  /*2290*/  UMOV UR18, UR19 ;  /* 0x0000001300127c82 */ /* 0x000fe20008000000 */
[----:B------:R-:W-:Y:S01]  /*22a0*/  UMOV UR22, UR23 ;  /* 0x0000001700167c82 */ /* 0x000fe20008000000 */
[----:B------:R-:W-:Y:S02]  /*22b0*/  USHF.R.U32.HI UR13, URZ, UR13, UR18 ;  /* 0x0000000dff0d7299 */ /* 0x000fe40008011612 */
[----:B------:R-:W-:Y:S02]  /*22c0*/  USEL UR4, UR37, UR4, !UP0 ;  /* 0x0000000425047287 */ /* 0x000fe4000c000000 */
[----:B------:R-:W-:-:S02]  /*22d0*/  @UP3 USHF.R.U32.HI UR8, URZ, UR11, UR22 ;  /* 0x0000000bff083299 */ /* 0x000fc40008011616 */
[----:B------:R-:W-:Y:S02]  /*22e0*/  UIMAD UR9, UR42, UR6, URZ ;  /* 0x000000062a0972a4 */ /* 0x000fe4000f8e02ff */
[----:B------:R-:W-:Y:S02]  /*22f0*/  USEL UR6, UR38, UR13, !UP2 ;  /* 0x0000000d26067287 */ /* 0x000fe4000d000000 */
[----:B------:R-:W-:Y:S02]  /*2300*/  UIMAD UR12, UR42, UR8, URZ ;  /* 0x000000082a0c72a4 */ /* 0x000fe4000f8e02ff */
[----:B------:R-:W-:Y:S02]  /*2310*/  UISETP.GE.AND UP0, UPT, UR4, UR9, UPT ;  /* 0x000000090400728c */ /* 0x000fe4000bf06270 */
[----:B------:R-:W-:Y:S02]  /*2320*/  UIMAD.WIDE.U32 UR16, UR4, UR10, URZ ;  /* 0x0000000a041072a5 */ /* 0x000fe4000f8e00ff */
[----:B------:R-:W-:-:S02]  /*2330*/  UISETP.GE.OR UP0, UPT, UR6, UR12, UP0 ;  /* 0x0000000c0600728c */ /* 0x000fc40008706670 */
[----:B------:R-:W-:Y:S02]  /*2340*/  UIMAD.WIDE.U32 UR12, UR6, UR10, URZ ;  /* 0x0000000a060c72a5 */ /* 0x000fe4000f8e00ff */
[----:B------:R-:W-:Y:S01]  /*2350*/  UIADD3 UR15, UPT, UPT, -UR4, URZ, URZ ;  /* 0x000000ff040f7290 */ /* 0x000fe2000fffe1ff */
[----:B------:R-:W-:Y:S01]  /*2360*/  UMOV UR10, UR17 ;  /* 0x00000011000a7c82 */ /* 0x000fe20008000000 */
[----:B------:R-:W-:Y:S02]  /*2370*/  UIADD3 UR12, UPT, UPT, -UR6, URZ, URZ ;  /* 0x000000ff060c7290 */ /* 0x000fe4000fffe1ff */
[----:B------:R-:W-:-:S03]  /*2380*/  USHF.R.U32.HI UR10, URZ, UR11, UR10 ;  /* 0x0000000bff0a7299 */ /* 0x000fc6000801160a */
[----:B------:R-:W-:Y:S01]  /*2390*/  @!UP0 UMOV UR9, UR13 ;  /* 0x0000000d00098c82 */ /* 0x000fe20008000000 */
[----:B------:R-:W-:Y:S02]  /*23a0*/  UIMAD UR15, UR14, UR15, UR37 ;  /* 0x0000000f0e0f72a4 */ /* 0x000fe4000f8e0225 */
[----:B------:R-:W-:Y:S02]  /*23b0*/  USEL UR10, UR4, UR10, !UP3 ;  /* 0x0000000a040a7287 */ /* 0x000fe4000d800000 */
[----:B------:R-:W-:Y:S02]  /*23c0*/  @!UP0 USHF.R.U32.HI UR9, URZ, UR11, UR9 ;  /* 0x0000000bff098299 */ /* 0x000fe40008011609 */
[----:B------:R-:W-:Y:S02]  /*23d0*/  UIADD3 UR11, UPT, UPT, -UR10, URZ, URZ ;  /* 0x000000ff0a0b7290 */ /* 0x000fe4000fffe1ff */
[----:B------:R-:W-:Y:S02]  /*23e0*/  @!UP0 USEL UR9, UR6, UR9, !UP3 ;  /* 0x0000000906098287 */ /* 0x000fe4000d800000 */
[----:B------:R-:W-:-:S02]  /*23f0*/  UIMAD UR11, UR42, UR11, UR4 ;  /* 0x0000000b2a0b72a4 */ /* 0x000fc4000f8e0204 */
[----:B------:R-:W-:Y:S02]  /*2400*/  @!UP0 UIADD3 UR10, UPT, UPT, UR10, -UR9, URZ ;  /* 0x800000090a0a8290 */ /* 0x000fe4000fffe0ff */
[----:B------:R-:W-:Y:S02]  /*2410*/  @!UP0 UIMAD UR9, UR11, UR8, UR9 ;  /* 0x000000080b0982a4 */ /* 0x000fe4000f8e0209 */
[----:B------:R-:W-:Y:S02]  /*2420*/  @!UP0 UIMAD UR4, UR42, UR10, UR6 ;  /* 0x0000000a2a0482a4 */ /* 0x000fe4000f8e0206 */
[----:B------:R-:W-:Y:S02]  /*2430*/  UIMAD UR8, UR20, UR12, UR38 ;  /* 0x0000000c140872a4 */ /* 0x000fe4000f8e0226 */
[----:B------:R-:W-:Y:S01]  /*2440*/  UIMAD UR37, UR4, UR14, UR15 ;  /* 0x0000000e042572a4 */ /* 0x000fe2000f8e020f */
[----:B------:R-:W-:Y:S02]  /*2450*/  @!UP0 UMOV UR6, UR9 ;  /* 0x0000000900068c82 */ /* 0x000fe40008000000 */
[----:B------:R-:W-:-:S12]  /*2460*/  UIMAD UR38, UR6, UR20, UR8 ;  /* 0x00000014062672a4 */ /* 0x000fd8000f8e0208 */
.L_x_40:
[----:B------:R-:W3:Y:S02]  /*2470*/  LDCU UR4, c[0x0][0xb30] ;  /* 0x00016600ff0477ac */ /* 0x000ee40008000800 */
[----:B---3--:R-:W-:-:S09]  /*2480*/  UISETP.NE.AND UP0, UPT, UR4, 0x1, UPT ;  /* 0x000000010400788c */ /* 0x008fd2000bf05270 */
[----:B------:R-:W-:Y:S05]  /*2490*/  BRA.U UP0, `(.L_x_41) ;  /* 0x0000000100447547 */ /* 0x000fea000b800000 */
[----:B------:R-:W3:Y:S01]  /*24a0*/  LDCU.128 UR12, c[0x0][0xb10] ;  /* 0x00016200ff0c77ac */ /* 0x000ee20008000c00 */
[----:B------:R-:W4:Y:S01]  /*24b0*/  LDCU UR16, c[0x0][0xb0c] ;  /* 0x00016180ff1077ac */ /* 0x000f220008000800 */
[----:B------:R-:W1:Y:S01]  /*24c0*/  LDCU UR17, c[0x0][0xb20] ;  /* 0x00016400ff1177ac */ /* 0x000e620008000800 */
[----:B---3--:R-:W-:Y:S02]  /*24d0*/  UIMAD.WIDE.U32 UR10, UR38, UR12, URZ ;  /* 0x0000000c260a72a5 */ /* 0x008fe4000f8e00ff */
[----:B------:R-:W-:Y:S02]  /*24e0*/  UIMAD.WIDE.U32 UR8, UR37, UR15, URZ ;  /* 0x0000000f250872a5 */ /* 0x000fe4000f8e00ff */
[----:B----4-:R-:W-:Y:S02]  /*24f0*/  UISETP.NE.AND UP2, UPT, UR16, 0x1, UPT ;  /* 0x000000011000788c */ /* 0x010fe4000bf45270 */
[----:B------:R-:W-:Y:S01]  /*2500*/  UISETP.NE.AND UP0, UPT, UR14, 0x1, UPT ;  /* 0x000000010e00788c */ /* 0x000fe2000bf05270 */
[----:B------:R-:W-:-:S02]  /*2510*/  UMOV UR6, UR11 ;  /* 0x0000000b00067c82 */ /* 0x000fc40008000000 */
[----:B------:R-:W-:Y:S01]  /*2520*/  UMOV UR4, UR9 ;  /* 0x0000000900047c82 */ /* 0x000fe20008000000 */
[----:B------:R-:W-:Y:S02]  /*2530*/  USHF.R.U32.HI UR6, URZ, UR13, UR6 ;  /* 0x0000000dff067299 */ /* 0x000fe40008011606 */
[----:B-1----:R-:W-:Y:S02]  /*2540*/  USHF.R.U32.HI UR4, URZ, UR17, UR4 ;  /* 0x00000011ff047299 */ /* 0x002fe40008011604 */
[----:B------:R-:W-:Y:S02]  /*2550*/  USEL UR6, UR38, UR6, !UP2 ;  /* 0x0000000626067287 */ /* 0x000fe4000d000000 */
[----:B------:R-:W-:-:S04]  /*2560*/  USEL UR4, UR37, UR4, !UP0 ;  /* 0x0000000425047287 */ /* 0x000fc8000c000000 */
[----:B------:R-:W-:Y:S02]  /*2570*/  UIADD3 UR8, UPT, UPT, UR6, -UR4, URZ ;  /* 0x8000000406087290 */ /* 0x000fe4000fffe0ff */
[----:B------:R-:W-:Y:S02]  /*2580*/  UIADD3 UR4, UPT, UPT, -UR6, UR4, URZ ;  /* 0x0000000406047290 */ /* 0x000fe4000fffe1ff */
[----:B------:R-:W-:Y:S02]  /*2590*/  UIMAD UR37, UR8, UR14, UR37 ;  /* 0x0000000e082572a4 */ /* 0x000fe4000f8e0225 */
[----:B------:R-:W-:-:S12]  /*25a0*/  UIMAD UR38, UR4, UR16, UR38 ;  /* 0x00000010042672a4 */ /* 0x000fd8000f8e0226 */
.L_x_41:
[----:B------:R-:W-:Y:S01]  /*25b0*/  VIADD R11, R11, 0x1 ;  /* 0x000000010b0b7836 */ /* 0x000fe20000000000 */
[----:B------:R-:W-:Y:S01]  /*25c0*/  PLOP3.LUT P1, PT, PT, PT, PT, 0x80, 0x8 ;  /* 0x000000000008781c */ /* 0x000fe20003f2f070 */
[----:B------:R-:W-:Y:S02]  /*25d0*/  UIADD3 UR20, UPT, UPT, UR38, UR62, URZ ;  /* 0x0000003e26147290 */ /* 0x000fe4000fffe0ff */
[----:B------:R-:W-:Y:S01]  /*25e0*/  UIADD3 UR30, UPT, UPT, UR37, UR59, URZ ;  /* 0x0000003b251e7290 */ /* 0x000fe2000fffe0ff */
[----:B------:R-:W-:-:S04]  /*25f0*/  ISETP.NE.AND P0, PT, R11, 0x2, PT ;  /* 0x000000020b00780c */ /* 0x000fc80003f05270 */
[----:B------:R-:W-:Y:S02]  /*2600*/  SEL R3, RZ, 0x1, P0 ;  /* 0x00000001ff037807 */ /* 0x000fe40000000000 */
[----:B------:R-:W-:Y:S02]  /*2610*/  SEL R11, R11, RZ, P0 ;  /* 0x000000ff0b0b7207 */ /* 0x000fe40000000000 */
[----:B------:R-:W-:Y:S01]  /*2620*/  LOP3.LUT R10, R10, R3, RZ, 0x3c, !PT ;  /* 0x000000030a0a7212 */ /* 0x000fe200078e3cff */
[----:B------:R-:W-:Y:S06]  /*2630*/  BRA.U UP1, `(.L_x_42) ;  /* 0xfffffff1015c7547 */ /* 0x000fec000b83ffff */
[----:B------:R-:W-:Y:S01]  /*2640*/  UIADD3 UR7, UPT, UPT, UR7, 0x18, URZ ;  /* 0x0000001807077890 */ /* 0x000fe2000fffe0ff */
[----:B------:R-:W-:-:S03]  /*2650*/  SHF.L.U32 R3, R12, 0x1f, RZ ;  /* 0x0000001f0c037819 */ /* 0x000fc600000006ff */
[----:B------:R-:W-:-:S09]  /*2660*/  ULEA UR4, UR5, UR7, 0x3 ;  /* 0x0000000705047291 */ /* 0x000fd2000f8e18ff */
[----:B------:R-:W3:Y:S02]  /*2670*/  SYNCS.PHASECHK.TRANS64.TRYWAIT P0, [UR4], R3 ;  /* 0x00000003ff0075a7 */ /* 0x000ee40008001104 */
[----:B---3--:R-:W-:Y:S05]  /*2680*/  @!P0 BRA `(.L_x_43) ;  /* 0x0000005000608947 */ /* 0x008fea0003800000 */
.L_x_116:
[----:B------:R-:W-:-:S04]  /*2690*/  UIADD3 UR4, UPT, UPT, UR5, 0x1, URZ ;  /* 0x0000000105047890 */ /* 0x000fc8000fffe0ff */
[----:B------:R-:W-:-:S04]  /*26a0*/  UISETP.NE.AND UP0, UPT, UR4, 0x3, UPT ;  /* 0x000000030400788c */ /* 0x000fc8000bf05270 */
[----:B------:R-:W-:Y:S02]  /*26b0*/  USEL UR6, URZ, 0x1, UP0 ;  /* 0x00000001ff067887 */ /* 0x000fe40008000000 */
[----:B------:R-:W-:-:S04]  /*26c0*/  USEL UR4, UR4, URZ, UP0 ;  /* 0x000000ff04047287 */ /* 0x000fc80008000000 */
[----:B------:R-:W-:Y:S01]  /*26d0*/  ULEA UR5, UR4, UR7, 0x3 ;  /* 0x0000000704057291 */ /* 0x000fe2000f8e18ff */
[----:B------:R-:W-:-:S04]  /*26e0*/  LOP3.LUT R12, R12, UR6, RZ, 0x3c, !PT ;  /* 0x000000060c0c7c12 */ /* 0x000fc8000f8e3cff */
[----:B-1----:R-:W-:-:S04]  /*26f0*/  SHF.L.U32 R3, R12, 0x1f, RZ ;  /* 0x0000001f0c037819 */ /* 0x002fc800000006ff */
[----:B------:R-:W1:Y:S02]  /*2700*/  SYNCS.PHASECHK.TRANS64.TRYWAIT P0, [UR5], R3 ;  /* 0x00000003ff0075a7 */ /* 0x000e640008001105 */
[----:B-1----:R-:W-:Y:S05]  /*2710*/  @!P0 BRA `(.L_x_44) ;  /* 0x0000005000548947 */ /* 0x002fea0003800000 */
.L_x_118:
[----:B------:R-:W-:-:S04]  /*2720*/  UIADD3 UR4, UPT, UPT, UR4, 0x1, URZ ;  /* 0x0000000104047890 */ /* 0x000fc8000fffe0ff */
[----:B------:R-:W-:-:S04]  /*2730*/  UISETP.NE.AND UP0, UPT, UR4, 0x3, UPT ;  /* 0x000000030400788c */ /* 0x000fc8000bf05270 */
[----:B------:R-:W-:Y:S02]  /*2740*/  USEL UR5, URZ, 0x1, UP0 ;  /* 0x00000001ff057887 */ /* 0x000fe40008000000 */
[----:B------:R-:W-:-:S04]  /*2750*/  USEL UR4, UR4, URZ, UP0 ;  /* 0x000000ff04047287 */ /* 0x000fc80008000000 */
[----:B------:R-:W-:Y:S01]  /*2760*/  ULEA UR4, UR4, UR7, 0x3 ;  /* 0x0000000704047291 */ /* 0x000fe2000f8e18ff */
[----:B-1----:R-:W-:-:S04]  /*2770*/  LOP3.LUT R3, R12, UR5, RZ, 0x3c, !PT ;  /* 0x000000050c037c12 */ /* 0x002fc8000f8e3cff */
[----:B------:R-:W-:Y:S01]  /*2780*/  SHF.L.U32 R3, R3, 0x1f, RZ ;  /* 0x0000001f03037819 */ /* 0x000fe200000006ff */
[----:B------:R-:W-:-:S07]  /*2790*/  IMAD.U32 R0, RZ, RZ, UR4 ;  /* 0x00000004ff007e24 */ /* 0x000fce000f8e00ff */
.L_x_45:
[----:B-1----:R1:W3:Y:S02]  /*27a0*/  SYNCS.PHASECHK.TRANS64.TRYWAIT P0, [R0+URZ], R3 ;  /* 0x00000003000075a7 */ /* 0x0022e400080011ff */
[----:B---3--:R-:W-:Y:S05]  /*27b0*/  @!P0 NANOSLEEP.SYNCS 0x989680 ;  /* 0x009896800000895d */ /* 0x008fea0003900000 */
[----:B------:R-:W3:Y:S02]  /*27c0*/  @!P0 SYNCS.PHASECHK.TRANS64 P0, [R0+URZ], R3 ;  /* 0x00000003000085a7 */ /* 0x000ee400080010ff */
[----:B--23--:R-:W-:Y:S05]  /*27d0*/  @P0 EXIT ;  /* 0x000000000000094d */ /* 0x00cfea0003800000 */
[----:B------:R-:W-:Y:S05]  /*27e0*/  BRA `(.L_x_45) ;  /* 0xfffffffc00ec7947 */ /* 0x000fea000383ffff */
.L_x_22:
[----:B------:R-:W2:Y:S02]  /*27f0*/  S2UR UR4, SR_CgaCtaId ;  /* 0x00000000000479c3 */ /* 0x000ea40000008800 */
[----:B--2---:R-:W-:-:S04]  /*2800*/  UISETP.NE.AND UP0, UPT, UR4, URZ, UPT ;  /* 0x000000ff0400728c */ /* 0x004fc8000bf05270 */
[----:B------:R-:W-:-:S09]  /*2810*/  UISETP.NE.OR UP0, UPT, UR18, 0x1, UP0 ;  /* 0x000000011200788c */ /* 0x000fd20008705670 */
[----:B------:R-:W-:Y:S05]  /*2820*/  BRA.U UP0, `(.L_x_46) ;  /* 0x00000005004c7547 */ /* 0x000fea000b800000 */
[----:B------:R-:W2:Y:S01]  /*2830*/  S2UR UR5, SR_CgaCtaId ;  /* 0x00000000000579c3 */ /* 0x000ea20000008800 */
[----:B------:R-:W-:Y:S01]  /*2840*/  UMOV UR4, 0x400 ;  /* 0x0000040000047882 */ /* 0x000fe20000000000 */
[----:B------:R-:W-:Y:S01]  /*2850*/  ISETP.GE.U32.AND P2, PT, R0, 0x2, PT ;  /* 0x000000020000780c */ /* 0x000fe20003f46070 */
[----:B------:R-:W-:Y:S01]  /*2860*/  IMAD.MOV.U32 R12, RZ, RZ, 0x1 ;  /* 0x00000001ff0c7424 */ /* 0x000fe200078e00ff */
[----:B------:R-:W-:Y:S02]  /*2870*/  CS2R R10, SRZ ;  /* 0x00000000000a7805 */ /* 0x000fe4000001ff00 */
[----:B------:R-:W-:Y:S01]  /*2880*/  CS2R R8, SRZ ;  /* 0x0000000000087805 */ /* 0x000fe2000001ff00 */
[----:B--2---:R-:W-:-:S03]  /*2890*/  ULEA UR6, UR5, UR4, 0x18 ;  /* 0x0000000405067291 */ /* 0x004fc6000f8ec0ff */
[----:B------:R-:W-:-:S09]  /*28a0*/  UMOV UR5, URZ ;  /* 0x000000ff00057c82 */ /* 0x000fd20008000000 */
.L_x_50:
[----:B------:R-:W-:Y:S02]  /*28b0*/  LEA R2, R8, UR6, 0x3 ;  /* 0x0000000608027c11 */ /* 0x000fe4000f8e18ff */
[----:B------:R-:W-:-:S03]  /*28c0*/  SHF.L.U32 R5, R9, 0x1f, RZ ;  /* 0x0000001f09057819 */ /* 0x000fc600000006ff */
[----:B------:R-:W-:Y:S01]  /*28d0*/  VIADD R4, R2, 0xd0 ;  /* 0x000000d002047836 */ /* 0x000fe20000000000 */
[----:B------:R-:W2:Y:S02]  /*28e0*/  SYNCS.PHASECHK.TRANS64.TRYWAIT P0, [R2+URZ+0xc0], R5 ;  /* 0x0000c005020075a7 */ /* 0x000ea400080011ff */
[----:B--2---:R-:W-:Y:S05]  /*28f0*/  @!P0 BRA `(.L_x_47) ;  /* 0x0000004c00f48947 */ /* 0x004fea0003800000 */
.L_x_119:
[----:B------:R-:W-:Y:S01]  /*2900*/  ULEA UR4, UR5, UR6, 0x3 ;  /* 0x0000000605047291 */ /* 0x000fe2000f8e18ff */
[----:B------:R-:W-:Y:S02]  /*2910*/  PRMT R4, RZ, 0x654, R4 ;  /* 0x00000654ff047816 */ /* 0x000fe40000000004 */
[----:B--2---:R-:W-:Y:S01]  /*2920*/  SHF.L.U32 R5, R12, 0x1f, RZ ;  /* 0x0000001f0c057819 */ /* 0x004fe200000006ff */
[----:B------:R-:W-:Y:S01]  /*2930*/  UIADD3 UR7, UPT, UPT, UR4, 0x60, URZ ;  /* 0x0000006004077890 */ /* 0x000fe2000fffe0ff */
[----:B------:R2:W-:Y:S05]  /*2940*/  SYNCS.ARRIVE.TRANS64.RED.A1T0 RZ, [R4+URZ], RZ ;  /* 0x000000ff04ff79a7 */ /* 0x0005ea00081004ff */
[----:B------:R-:W-:Y:S01]  /*2950*/  IMAD.U32 R7, RZ, RZ, UR7 ;  /* 0x00000007ff077e24 */ /* 0x000fe2000f8e00ff */
[----:B------:R-:W3:Y:S04]  /*2960*/  SYNCS.PHASECHK.TRANS64.TRYWAIT P0, [UR4+0x70], R5 ;  /* 0x00007005ff0075a7 */ /* 0x000ee80008001104 */
[----:B------:R-:W-:Y:S01]  /*2970*/  PRMT R6, R0, 0x654, R7 ;  /* 0x0000065400067816 */ /* 0x000fe20000000007 */
[----:B--2---:R-:W-:Y:S01]  /*2980*/  @!P2 IMAD.MOV.U32 R4, RZ, RZ, 0x10 ;  /* 0x00000010ff04a424 */ /* 0x004fe200078e00ff */
[----:B---3--:R-:W-:Y:S06]  /*2990*/  @!P0 BRA `(.L_x_48) ;  /* 0x0000004c00e08947 */ /* 0x008fec0003800000 */
.L_x_121:
[----:B------:R-:W-:Y:S01]  /*29a0*/  ULEA UR8, UR5, UR6, 0x4 ;  /* 0x0000000605087291 */ /* 0x000fe2000f8e20ff */
[----:B------:R-:W-:Y:S01]  /*29b0*/  SEL R3, R6, R3, !P2 ;  /* 0x0000000306037207 */ /* 0x000fe20005000000 */
[----:B------:R-:W-:Y:S01]  /*29c0*/  UIADD3 UR9, UPT, UPT, UR4, 0x60, URZ ;  /* 0x0000006004097890 */ /* 0x000fe2000fffe0ff */
[----:B--2---:R-:W-:Y:S01]  /*29d0*/  LEA R2, R11, UR6, 0x3 ;  /* 0x000000060b027c11 */ /* 0x004fe2000f8e18ff */
[----:B------:R-:W-:Y:S01]  /*29e0*/  UIADD3 UR8, UPT, UPT, UR8, 0xf0, URZ ;  /* 0x000000f008087890 */ /* 0x000fe2000fffe0ff */
[----:B------:R-:W-:Y:S01]  /*29f0*/  SHF.L.U32 R5, R10, 0x1f, RZ ;  /* 0x0000001f0a057819 */ /* 0x000fe200000006ff */
[----:B------:R2:W-:Y:S01]  /*2a00*/  @!P2 SYNCS.ARRIVE.TRANS64.RED RZ, [R3+URZ], R4 ;  /* 0x0000000403ffa9a7 */ /* 0x0005e200080004ff */
[----:B------:R-:W-:Y:S01]  /*2a10*/  UIADD3 UR4, UPT, UPT, UR5, 0x1, URZ ;  /* 0x0000000105047890 */ /* 0x000fe2000fffe0ff */
[----:B------:R-:W-:-:S03]  /*2a20*/  VIADD R8, R8, 0x1 ;  /* 0x0000000108087836 */ /* 0x000fc60000000000 */
[----:B------:R-:W-:Y:S02]  /*2a30*/  UISETP.NE.AND UP0, UPT, UR4, 0x2, UPT ;  /* 0x000000020400788c */ /* 0x000fe4000bf05270 */
[----:B------:R-:W-:Y:S06]  /*2a40*/  UGETNEXTWORKID.BROADCAST [UR8], [UR9] ;  /* 0x00000000080073ca */ /* 0x000fec0008000100 */
[----:B------:R-:W-:Y:S01]  /*2a50*/  USEL UR7, URZ, 0x1, UP0 ;  /* 0x00000001ff077887 */ /* 0x000fe20008000000 */
[----:B------:R-:W-:Y:S01]  /*2a60*/  ISETP.NE.AND P0, PT, R8, 0x2, PT ;  /* 0x000000020800780c */ /* 0x000fe20003f05270 */
[----:B------:R-:W-:Y:S01]  /*2a70*/  USEL UR5, UR4, URZ, UP0 ;  /* 0x000000ff04057287 */ /* 0x000fe20008000000 */
[----:B------:R-:W3:Y:S03]  /*2a80*/  SYNCS.PHASECHK.TRANS64.TRYWAIT P1, [R2+URZ+0x60], R5 ;  /* 0x00006005020075a7 */ /* 0x000ee600080211ff */
[----:B------:R-:W-:Y:S01]  /*2a90*/  LOP3.LUT R12, R12, UR7, RZ, 0x3c, !PT ;  /* 0x000000070c0c7c12 */ /* 0x000fe2000f8e3cff */
[----:B--23--:R-:W-:Y:S07]  /*2aa0*/  @!P1 BRA `(.L_x_49) ;  /* 0x0000004c00b49947 */ /* 0x00cfee0003800000 */
.L_x_122:
[C---:B------:R-:W-:Y:S01]  /*2ab0*/  LEA R4, R11.reuse, UR6, 0x4 ;  /* 0x000000060b047c11 */ /* 0x040fe2000f8e20ff */
[----:B--2---:R-:W-:Y:S01]  /*2ac0*/  VIADD R2, R2, 0x70 ;  /* 0x0000007002027836 */ /* 0x004fe20000000000 */
[----:B------:R-:W-:Y:S01]  /*2ad0*/  SEL R8, R8, RZ, P0 ;  /* 0x000000ff08087207 */ /* 0x000fe20000000000 */
[----:B------:R-:W-:-:S03]  /*2ae0*/  VIADD R11, R11, 0x1 ;  /* 0x000000010b0b7836 */ /* 0x000fc60000000000 */
[----:B------:R-:W2:Y:S01]  /*2af0*/  LDS.128 R4, [R4+0xf0] ;  /* 0x0000f00004047984 */ /* 0x000ea20000000c00 */
[----:B------:R-:W-:Y:S02]  /*2b00*/  PRMT R2, RZ, 0x654, R2 ;  /* 0x00000654ff027816 */ /* 0x000fe40000000002 */
[C---:B------:R-:W-:Y:S01]  /*2b10*/  ISETP.NE.AND P1, PT, R11.reuse, 0x2, PT ;  /* 0x000000020b00780c */ /* 0x040fe20003f25270 */
[----:B------:R-:W-:Y:S01]  /*2b20*/  @!PT LDS RZ, [RZ] ;  /* 0x00000000fffff984 */ /* 0x000fe20000000800 */
[----:B------:R-:W-:Y:S01]  /*2b30*/  @!PT LDS RZ, [RZ] ;  /* 0x00000000fffff984 */ /* 0x000fe20000000800 */
[----:B------:R-:W-:Y:S01]  /*2b40*/  @!PT LDS RZ, [RZ] ;  /* 0x00000000fffff984 */ /* 0x000fe20000000800 */
[----:B------:R-:W-:Y:S01]  /*2b50*/  @!PT LDS RZ, [RZ] ;  /* 0x00000000fffff984 */ /* 0x000fe20000000800 */
[----:B------:R3:W-:Y:S06]  /*2b60*/  MEMBAR.ALL.CTA ;  /* 0x0000000000007992 */ /* 0x0007ec0000008000 */
[----:B---3--:R-:W3:Y:S01]  /*2b70*/  FENCE.VIEW.ASYNC.S ;  /* 0x00000000000073c6 */ /* 0x008ee20000000000 */
[----:B------:R-:W-:Y:S01]  /*2b80*/  SEL R11, R11, RZ, P1 ;  /* 0x000000ff0b0b7207 */ /* 0x000fe20000800000 */
[----:B---3--:R3:W-:Y:S01]  /*2b90*/  SYNCS.ARRIVE.TRANS64.RED.A1T0 RZ, [R2+URZ], RZ ;  /* 0x000000ff02ff79a7 */ /* 0x0087e200081004ff */
[----:B--2---:R-:W-:-:S02]  /*2ba0*/  LOP3.LUT P3, RZ, R6, 0x1, RZ, 0xc0, !PT ;  /* 0x0000000106ff7812 */ /* 0x004fc4000786c0ff */
[----:B------:R-:W-:-:S04]  /*2bb0*/  SEL R5, RZ, 0x1, P1 ;  /* 0x00000001ff057807 */ /* 0x000fc80000800000 */
[----:B------:R-:W-:Y:S02]  /*2bc0*/  LOP3.LUT R10, R10, R5, RZ, 0x3c, !PT ;  /* 0x000000050a0a7212 */ /* 0x000fe400078e3cff */
[----:B---3--:R-:W-:-:S04]  /*2bd0*/  SEL R2, RZ, 0x1, P0 ;  /* 0x00000001ff027807 */ /* 0x008fc80000000000 */
[----:B------:R-:W-:Y:S01]  /*2be0*/  LOP3.LUT R9, R9, R2, RZ, 0x3c, !PT ;  /* 0x0000000209097212 */ /* 0x000fe200078e3cff */
[----:B------:R-:W-:Y:S06]  /*2bf0*/  @P3 BRA `(.L_x_50) ;  /* 0xfffffffc002c3947 */ /* 0x000fec000383ffff */
[----:B------:R-:W-:Y:S01]  /*2c00*/  ULEA UR4, UR5, UR6, 0x3 ;  /* 0x0000000605047291 */ /* 0x000fe2000f8e18ff */
[----:B------:R-:W-:-:S08]  /*2c10*/  SHF.L.U32 R3, R12, 0x1f, RZ ;  /* 0x0000001f0c037819 */ /* 0x000fd000000006ff */
[----:B------:R-:W2:Y:S02]  /*2c20*/  SYNCS.PHASECHK.TRANS64 P0, [UR4+0x70], R3 ;  /* 0x00007003ff0075a7 */ /* 0x000ea40008001004 */
[----:B--2---:R-:W-:Y:S05]  /*2c30*/  @P0 BRA `(.L_x_51) ;  /* 0x0000000000080947 */ /* 0x004fea0003800000 */
[----:B------:R-:W2:Y:S02]  /*2c40*/  SYNCS.PHASECHK.TRANS64.TRYWAIT P0, [UR4+0x70], R3 ;  /* 0x00007003ff0075a7 */ /* 0x000ea40008001104 */
[----:B--2---:R-:W-:Y:S05]  /*2c50*/  @!P0 BRA `(.L_x_52) ;  /* 0x0000004c005c8947 */ /* 0x004fea0003800000 */
.L_x_51:
[----:B------:R-:W-:-:S04]  /*2c60*/  UIADD3 UR7, UPT, UPT, UR5, 0x1, URZ ;  /* 0x0000000105077890 */ /* 0x000fc8000fffe0ff */
[----:B------:R-:W-:-:S04]  /*2c70*/  UISETP.NE.AND UP0, UPT, UR7, 0x2, UPT ;  /* 0x000000020700788c */ /* 0x000fc8000bf05270 */
[----:B------:R-:W-:Y:S02]  /*2c80*/  USEL UR8, URZ, 0x1, UP0 ;  /* 0x00000001ff087887 */ /* 0x000fe40008000000 */
[----:B------:R-:W-:-:S04]  /*2c90*/  USEL UR7, UR7, URZ, UP0 ;  /* 0x000000ff07077287 */ /* 0x000fc80008000000 */
[----:B------:R-:W-:Y:S01]  /*2ca0*/  ULEA UR7, UR7, UR6, 0x3 ;  /* 0x0000000607077291 */ /* 0x000fe2000f8e18ff */
[----:B--2---:R-:W-:-:S04]  /*2cb0*/  LOP3.LUT R3, R12, UR8, RZ, 0x3c, !PT ;  /* 0x000000080c037c12 */ /* 0x004fc8000f8e3cff */
[----:B------:R-:W-:-:S04]  /*2cc0*/  SHF.L.U32 R0, R3, 0x1f, RZ ;  /* 0x0000001f03007819 */ /* 0x000fc800000006ff */
[----:B------:R-:W2:Y:S02]  /*2cd0*/  SYNCS.PHASECHK.TRANS64 P0, [UR7+0x70], R0 ;  /* 0x00007000ff0075a7 */ /* 0x000ea40008001007 */
[----:B-12---:R-:W-:Y:S05]  /*2ce0*/  @P0 EXIT ;  /* 0x000000000000094d */ /* 0x006fea0003800000 */
[----:B------:R-:W-:Y:S02]  /*2cf0*/  SHF.L.U32 R3, R3, 0x1f, RZ ;  /* 0x0000001f03037819 */ /* 0x000fe400000006ff */
[----:B------:R-:W-:-:S07]  /*2d00*/  MOV R0, UR7 ;  /* 0x0000000700007c02 */ /* 0x000fce0008000f00 */
.L_x_53:
[----:B-1----:R1:W2:Y:S02]  /*2d10*/  SYNCS.PHASECHK.TRANS64.TRYWAIT P0, [R0+URZ+0x70], R3 ;  /* 0x00007003000075a7 */ /* 0x0022a400080011ff */
[----:B--2---:R-:W-:Y:S05]  /*2d20*/  @!P0 NANOSLEEP.SYNCS 0x989680 ;  /* 0x009896800000895d */ /* 0x004fea0003900000 */
[----:B------:R-:W2:Y:S02]  /*2d30*/  @!P0 SYNCS.PHASECHK.TRANS64 P0, [R0+URZ+0x70], R3 ;  /* 0x00007003000085a7 */ /* 0x000ea400080010ff */
[----:B--2---:R-:W-:Y:S05]  /*2d40*/  @P0 EXIT ;  /* 0x000000000000094d */ /* 0x004fea0003800000 */
[----:B------:R-:W-:Y:S05]  /*2d50*/  BRA `(.L_x_53) ;  /* 0xfffffffc00ec7947 */ /* 0x000fea000383ffff */
.L_x_46:
[----:B------:R-:W-:Y:S05]  /*2d60*/  BRA.U UP4, `(.L_x_54) ;  /* 0x0000000d04847547 */ /* 0x000fea000b800000 */
[----:B------:R-:W2:Y:S01]  /*2d70*/  S2UR UR7, SR_CgaCtaId ;  /* 0x00000000000779c3 */ /* 0x000ea20000008800 */
[----:B------:R-:W-:Y:S01]  /*2d80*/  UMOV UR4, 0x40 ;  /* 0x0000004000047882 */ /* 0x000fe20000000000 */
[----:B------:R-:W-:Y:S01]  /*2d90*/  NOP ;  /* 0x0000000000007918 */ /* 0x000fe20000000000 */
[----:B------:R-:W-:Y:S01]  /*2da0*/  UMOV UR6, 0x400 ;  /* 0x0000040000067882 */ /* 0x000fe20000000000 */
[----:B--2---:R-:W-:Y:S02]  /*2db0*/  ULEA UR5, UR7, UR4, 0x18 ;  /* 0x0000000407057291 */ /* 0x004fe4000f8ec0ff */
[----:B------:R-:W-:-:S07]  /*2dc0*/  ULEA UR6, UR7, UR6, 0x18 ;  /* 0x0000000607067291 */ /* 0x000fce000f8ec0ff */
[----:B------:R-:W2:Y:S02]  /*2dd0*/  LDS.U8 R0, [UR5+0x1c] ;  /* 0x00001c05ff007984 */ /* 0x000ea40008000000 */
[----:B--2---:R-:W-:-:S13]  /*2de0*/  ISETP.NE.AND P0, PT, R0, RZ, PT ;  /* 0x000000ff0000720c */ /* 0x004fda0003f05270 */
[----:B------:R-:W-:Y:S05]  /*2df0*/  @P0 BRA `(.L_x_55) ;  /* 0x0000000000580947 */ /* 0x000fea0003800000 */
[----:B------:R-:W-:-:S13]  /*2e00*/  ELECT P0, URZ, PT ;  /* 0x0000000000ff782f */ /* 0x000fda0003800000 */
[----:B------:R-:W-:Y:S05]  /*2e10*/  @!P0 BRA `(.L_x_56) ;  /* 0x0000000000608947 */ /* 0x000fea0003800000 */
[----:B------:R-:W-:Y:S01]  /*2e20*/  UMOV UR4, 0x10 ;  /* 0x0000001000047882 */ /* 0x000fe20000000000 */
[----:B------:R-:W-:Y:S01]  /*2e30*/  HFMA2 R0, -RZ, RZ, 0, 5.9604644775390625e-08 ;  /* 0x00000001ff007431 */ /* 0x000fe200000001ff */
[----:B------:R-:W-:-:S03]  /*2e40*/  MOV R3, 0xffff ;  /* 0x0000ffff00037802 */ /* 0x000fc60000000f00 */
[----:B------:R-:W-:Y:S04]  /*2e50*/  DEPBAR.LE SB2, 0x36 ;  /* 0x0000ad800000791a */ /* 0x000fe80000000000 */
[----:B------:R-:W2:Y:S02]  /*2e60*/  UTCATOMSWS.FIND_AND_SET.ALIGN UP0, UR4, UR4 ;  /* 0x00000004000475e3 */ /* 0x000ea40008000800 */
[----:B--2---:R-:W-:Y:S01]  /*2e70*/  MOV R4, UR4 ;  /* 0x0000000400047c02 */ /* 0x004fe20008000f00 */
[----:B------:R-:W-:Y:S06]  /*2e80*/  BRA.U UP0, `(.L_x_57) ;  /* 0x0000000100187547 */ /* 0x000fec000b800000 */
.L_x_58:
[----:B------:R-:W-:Y:S05]  /*2e90*/  NANOSLEEP 0x64 ;  /* 0x000000640000795d */ /* 0x000fea0003800000 */
[----:B------:R-:W-:-:S05]  /*2ea0*/  UMOV UR4, 0x10 ;  /* 0x0000001000047882 */ /* 0x000fca0000000000 */
[----:B------:R-:W-:Y:S04]  /*2eb0*/  DEPBAR.LE SB2, 0x36 ;  /* 0x0000ad800000791a */ /* 0x000fe80000000000 */
[----:B------:R-:W2:Y:S02]  /*2ec0*/  UTCATOMSWS.FIND_AND_SET.ALIGN UP0, UR4, UR4 ;  /* 0x00000004000475e3 */ /* 0x000ea40008000800 */
[----:B--2---:R-:W-:Y:S01]  /*2ed0*/  MOV R4, UR4 ;  /* 0x0000000400047c02 */ /* 0x004fe20008000f00 */
[----:B------:R-:W-:Y:S05]  /*2ee0*/  BRA.U !UP0, `(.L_x_58) ;  /* 0xfffffffd08e87547 */ /* 0x000fea000b83ffff */
.L_x_57:
[-C--:B------:R-:W-:Y:S02]  /*2ef0*/  SHF.L.U32 R3, R3, R4.reuse, RZ ;  /* 0x0000000403037219 */ /* 0x080fe400000006ff */
[----:B------:R-:W-:Y:S01]  /*2f00*/  SHF.L.U32 R0, R0, R4, RZ ;  /* 0x0000000400007219 */ /* 0x000fe200000006ff */
[----:B------:R-:W-:Y:S02]  /*2f10*/  IMAD.SHL.U32 R4, R4, 0x20, RZ ;  /* 0x0000002004047824 */ /* 0x000fe400078e00ff */
[----:B------:R2:W-:Y:S04]  /*2f20*/  ATOMS.OR RZ, [UR5+0x14], R3 ;  /* 0x00001403ffff798c */ /* 0x0005e8000b000005 */
[----:B------:R2:W-:Y:S04]  /*2f30*/  ATOMS.OR RZ, [UR5+0x18], R0 ;  /* 0x00001800ffff798c */ /* 0x0005e8000b000005 */
[----:B------:R2:W-:Y:S01]  /*2f40*/  STS [UR6+0x110], R4 ;  /* 0x00011004ff007988 */ /* 0x0005e20008000806 */
[----:B------:R-:W-:Y:S05]  /*2f50*/  BRA `(.L_x_56) ;  /* 0x0000000000107947 */ /* 0x000fea0003800000 */
.L_x_55:
[----:B------:R-:W-:Y:S02]  /*2f60*/  MOV R0, 0xffffffff ;  /* 0xffffffff00007802 */ /* 0x000fe40000000f00 */
[----:B------:R-:W-:-:S03]  /*2f70*/  MOV R4, 0x2fa0 ;  /* 0x00002fa000047802 */ /* 0x000fc60000000f00 */
[----:B------:R2:W-:Y:S04]  /*2f80*/  STS [UR6+0x110], R0 ;  /* 0x00011000ff007988 */ /* 0x0005e80008000806 */
[----:B-12--5:R-:W-:Y:S05]  /*2f90*/  CALL.REL.NOINC `($__internal_1_$__cuda_sm10x_tcgen05_guardrail_trap_phase_invalid_during_alloc) ;  /* 0x0000005000187944 */ /* 0x026fea0003c00000 */
.L_x_56:
[----:B------:R-:W-:Y:S05]  /*2fa0*/  WARPSYNC.ALL ;  /* 0x0000000000007948 */ /* 0x000fea0003800000 */
[----:B------:R-:W3:Y:S01]  /*2fb0*/  S2UR UR4, SR_CgaCtaId ;  /* 0x00000000000479c3 */ /* 0x000ee20000008800 */
[----:B------:R-:W-:Y:S01]  /*2fc0*/  UMOV UR13, 0x400 ;  /* 0x00000400000d7882 */ /* 0x000fe20000000000 */
[----:B------:R-:W-:-:S06]  /*2fd0*/  NOP ;  /* 0x0000000000007918 */ /* 0x000fcc0000000000 */
[----:B------:R-:W-:Y:S06]  /*2fe0*/  BAR.ARV 0x6, 0xa0 ;  /* 0x0182800000007b1d */ /* 0x000fec0000002000 */
[----:B------:R-:W4:Y:S01]  /*2ff0*/  LDCU UR5, c[0x0][0x38c] ;  /* 0x00007180ff0577ac */ /* 0x000f220008000800 */
[----:B------:R-:W-:Y:S01]  /*3000*/  LOP3.LUT R2, R2, 0xffff, RZ, 0xc0, !PT ;  /* 0x0000ffff02027812 */ /* 0x000fe200078ec0ff */
[----:B------:R-:W-:Y:S01]  /*3010*/  IMAD.MOV.U32 R11, RZ, RZ, 0x1 ;  /* 0x00000001ff0b7424 */ /* 0x000fe200078e00ff */
[----:B------:R-:W-:Y:S01]  /*3020*/  CS2R R8, SRZ ;  /* 0x0000000000087805 */ /* 0x000fe2000001ff00 */
[----:B------:R-:W1:Y:S01]  /*3030*/  LDCU UR8, c[0x0][0x38c] ;  /* 0x00007180ff0877ac */ /* 0x000e620008000800 */
[----:B------:R-:W-:Y:S01]  /*3040*/  R2UR UR15, R2 ;  /* 0x00000000020f72ca */ /* 0x000fe200000e0000 */
[----:B------:R-:W-:Y:S01]  /*3050*/  IMAD.MOV.U32 R10, RZ, RZ, RZ ;  /* 0x000000ffff0a7224 */ /* 0x000fe200078e00ff */
[----:B------:R-:W-:Y:S01]  /*3060*/  UMOV UR18, URZ ;  /* 0x000000ff00127c82 */ /* 0x000fe20008000000 */
[----:B------:R-:W-:Y:S01]  /*3070*/  UMOV UR10, URZ ;  /* 0x000000ff000a7c82 */ /* 0x000fe20008000000 */
[----:B---3--:R-:W-:Y:S01]  /*3080*/  ULEA UR13, UR4, UR13, 0x18 ;  /* 0x0000000d040d7291 */ /* 0x008fe2000f8ec0ff */
[----:B------:R-:W-:Y:S01]  /*3090*/  UMOV UR20, 0x0 ;  /* 0x0000000000147882 */ /* 0x000fe20000000000 */
[----:B------:R-:W-:-:S02]  /*30a0*/  UMOV UR21, 0x4200010 ;  /* 0x0420001000157882 */ /* 0x000fc40000000000 */
[----:B------:R-:W-:Y:S02]  /*30b0*/  UIADD3 UR6, UPT, UPT, UR13, 0x4400, URZ ;  /* 0x000044000d067890 */ /* 0x000fe4000fffe0ff */
[----:B------:R-:W-:Y:S02]  /*30c0*/  UIADD3 UR7, UPT, UPT, UR13, 0x5c00, URZ ;  /* 0x00005c000d077890 */ /* 0x000fe4000fffe0ff */
[----:B----4-:R-:W-:Y:S01]  /*30d0*/  UIADD3 UR5, UPT, UPT, UR5, 0x1f, URZ ;  /* 0x0000001f05057890 */ /* 0x010fe2000fffe0ff */
[----:B--2---:R-:W2:Y:S01]  /*30e0*/  LDS R0, [UR13+0x110] ;  /* 0x0001100dff007984 */ /* 0x004ea20008000800 */
[----:B------:R-:W-:Y:S02]  /*30f0*/  USHF.R.U32.HI UR6, URZ, 0x4, UR6 ;  /* 0x00000004ff067899 */ /* 0x000fe40008011606 */
[----:B------:R-:W-:Y:S02]  /*3100*/  USHF.R.S32.HI UR4, URZ, 0x1f, UR5 ;  /* 0x0000001fff047899 */ /* 0x000fe40008011405 */
[----:B------:R-:W-:-:S02]  /*3110*/  ULOP3.LUT UR6, UR6, 0x3fff, URZ, 0xc0, !UPT ;  /* 0x00003fff06067892 */ /* 0x000fc4000f8ec0ff */
[----:B------:R-:W-:Y:S02]  /*3120*/  ULEA.HI UR4, UR4, UR5, URZ, 0x5 ;  /* 0x0000000504047291 */ /* 0x000fe4000f8f28ff */
[----:B------:R-:W-:Y:S02]  /*3130*/  USHF.R.U32.HI UR5, URZ, 0x4, UR7 ;  /* 0x00000004ff057899 */ /* 0x000fe40008011607 */
[----:B------:R-:W-:Y:S02]  /*3140*/  USHF.R.S32.HI UR22, URZ, 0x5, UR4 ;  /* 0x00000005ff167899 */ /* 0x000fe40008011404 */
[----:B------:R-:W-:Y:S02]  /*3150*/  ULOP3.LUT UR5, UR5, 0x3fff, URZ, 0xc0, !UPT ;  /* 0x00003fff05057892 */ /* 0x000fe4000f8ec0ff */
[----:B------:R-:W-:Y:S02]  /*3160*/  UISETP.LT.AND UP0, UPT, UR22, 0x1, UPT ;  /* 0x000000011600788c */ /* 0x000fe4000bf01270 */
[----:B------:R-:W-:-:S02]  /*3170*/  ULOP3.LUT UR16, UR6, 0x10000, URZ, 0xfc, !UPT ;  /* 0x0001000006107892 */ /* 0x000fc4000f8efcff */
[----:B------:R-:W-:Y:S02]  /*3180*/  USEL UR23, UR22, 0x1, !UP0 ;  /* 0x0000000116177887 */ /* 0x000fe4000c000000 */
[----:B------:R-:W-:Y:S02]  /*3190*/  ULOP3.LUT UR17, UR5, 0x10000, URZ, 0xfc, !UPT ;  /* 0x0001000005117892 */ /* 0x000fe4000f8efcff */
[----:B------:R-:W-:Y:S02]  /*31a0*/  UIADD3 UR23, UPT, UPT, -UR23, URZ, URZ ;  /* 0x000000ff17177290 */ /* 0x000fe4000fffe1ff */
[----:B-1----:R-:W-:Y:S01]  /*31b0*/  UISETP.GE.AND UP4, UPT, UR8, 0x1, UPT ;  /* 0x000000010800788c */ /* 0x002fe2000bf86270 */
[----:B--2---:R-:W-:-:S15]  /*31c0*/  R2UR UR24, R0 ;  /* 0x00000000001872ca */ /* 0x004fde00000e0000 */
.L_x_65:
[----:B------:R-:W-:Y:S02]  /*31d0*/  LEA R0, R10, UR13, 0x3 ;  /* 0x0000000d0a007c11 */ /* 0x000fe4000f8e18ff */
[----:B------:R-:W-:Y:S02]  /*31e0*/  SHF.L.U32 R5, R9, 0x1f, RZ ;  /* 0x0000001f09057819 */ /* 0x000fe400000006ff */
[----:B------:R-:W-:Y:S01]  /*31f0*/  PLOP3.LUT P0, PT, PT, PT, UP4, 0x80, 0x8 ;  /* 0x000000000008781c */ /* 0x000fe20003f0f048 */
[----:B------:R-:W-:Y:S01]  /*3200*/  VIADD R3, R0, 0x70 ;  /* 0x0000007000037836 */ /* 0x000fe20000000000 */
[----:B-1----:R-:W1:Y:S02]  /*3210*/  SYNCS.PHASECHK.TRANS64.TRYWAIT P1, [R0+URZ+0x60], R5 ;  /* 0x00006005000075a7 */ /* 0x002e6400080211ff */
[----:B-1-3--:R-:W-:Y:S09]  /*3220*/  @!P1 BRA `(.L_x_59) ;  /* 0x0000004800009947 */ /* 0x00aff20003800000 */
.L_x_124:
[----:B------:R-:W-:Y:S01]  /*3230*/  LEA R4, R10, UR13, 0x4 ;  /* 0x0000000d0a047c11 */ /* 0x000fe2000f8e20ff */
[----:B------:R-:W-:Y:S01]  /*3240*/  @UP4 ULEA UR4, UR10, UR13, 0x3 ;  /* 0x0000000d0a044291 */ /* 0x000fe2000f8e18ff */
[----:B------:R-:W-:Y:S01]  /*3250*/  PLOP3.LUT P2, PT, PT, PT, PT, 0x80, 0x8 ;  /* 0x000000000008781c */ /* 0x000fe20003f4f070 */
[----:B------:R-:W-:Y:S01]  /*3260*/  ULEA UR19, UR18, UR13, 0x3 ;  /* 0x0000000d12137291 */ /* 0x000fe2000f8e18ff */
[----:B------:R-:W-:Y:S02]  /*3270*/  PRMT R3, RZ, 0x654, R3 ;  /* 0x00000654ff037816 */ /* 0x000fe40000000003 */
[----:B-1----:R-:W1:Y:S01]  /*3280*/  LDS.128 R4, [R4+0xf0] ;  /* 0x0000f00004047984 */ /* 0x002e620000000c00 */
[----:B------:R-:W-:Y:S02]  /*3290*/  @P0 SHF.L.U32 R2, R8, 0x1f, RZ ;  /* 0x0000001f08020819 */ /* 0x000fe400000006ff */
[----:B------:R-:W-:Y:S01]  /*32a0*/  SHF.L.U32 R0, R11, 0x1f, RZ ;  /* 0x0000001f0b007819 */ /* 0x000fe200000006ff */
[----:B------:R-:W-:Y:S01]  /*32b0*/  @!PT LDS RZ, [RZ] ;  /* 0x00000000fffff984 */ /* 0x000fe20000000800 */
[----:B------:R-:W-:Y:S01]  /*32c0*/  @!PT LDS RZ, [RZ] ;  /* 0x00000000fffff984 */ /* 0x000fe20000000800 */
[----:B------:R-:W-:Y:S01]  /*32d0*/  @!PT LDS RZ, [RZ] ;  /* 0x00000000fffff984 */ /* 0x000fe20000000800 */
[----:B------:R-:W-:Y:S01]  /*32e0*/  @!PT LDS RZ, [RZ] ;  /* 0x00000000fffff984 */ /* 0x000fe20000000800 */
[----:B------:R2:W-:Y:S06]  /*32f0*/  MEMBAR.ALL.CTA ;  /* 0x0000000000007992 */ /* 0x0005ec0000008000 */
[----:B--2---:R-:W2:Y:S02]  /*3300*/  FENCE.VIEW.ASYNC.S ;  /* 0x00000000000073c6 */ /* 0x004ea40000000000 */
[----:B--2---:R2:W-:Y:S01]  /*3310*/  SYNCS.ARRIVE.TRANS64.RED.A1T0 RZ, [R3+URZ], RZ ;  /* 0x000000ff03ff79a7 */ /* 0x0045e200081004ff */
[----:B------:R2:W3:Y:S01]  /*3320*/  @P0 SYNCS.PHASECHK.TRANS64.TRYWAIT P2, [UR4], R2 ;  /* 0x00000002ff0005a7 */ /* 0x0004e20008041104 */
[----:B-1----:R-:W-:Y:S01]  /*3330*/  LOP3.LUT P1, RZ, R6, 0x1, RZ, 0xc0, !PT ;  /* 0x0000000106ff7812 */ /* 0x002fe2000782c0ff */
[----:B------:R-:W1:Y:S02]  /*3340*/  SYNCS.PHASECHK.TRANS64.TRYWAIT P0, [UR19+0xa0], R0 ;  /* 0x0000a000ff0075a7 */ /* 0x000e640008001113 */
[----:B-123--:R-:W-:Y:S10]  /*3350*/  @!P0 BRA `(.L_x_60) ;  /* 0x0000004400c88947 */ /* 0x00eff40003800000 */
.L_x_126:
[----:B------:R-:W-:Y:S01]  /*3360*/  IADD3 R10, PT, PT, R10, 0x1, RZ ;  /* 0x000000010a0a7810 */ /* 0x000fe20007ffe0ff */
[----:B------:R-:W-:Y:S06]  /*3370*/  BRA.U !UP4, `(.L_x_61) ;  /* 0x000000010ca07547 */ /* 0x000fec000b800000 */
[----:B------:R-:W-:Y:S02]  /*3380*/  ULEA.HI UR4, UR18, UR18, URZ, 0x1 ;  /* 0x0000001212047291 */ /* 0x000fe4000f8f08ff */
[----:B------:R-:W-:Y:S02]  /*3390*/  UPLOP3.LUT UP2, UPT, UPT, UPT, UPT, 0x40, 0x4 ;  /* 0x000000000004789c */ /* 0x000fe40003f4e870 */
[----:B------:R-:W-:Y:S02]  /*33a0*/  USHF.L.U32 UR5, UR4, 0x6, URZ ;  /* 0x0000000604057899 */ /* 0x000fe400080006ff */
[----:B------:R-:W-:Y:S02]  /*33b0*/  ULOP3.LUT UR14, UR4, 0xffe, URZ, 0xc0, !UPT ;  /* 0x00000ffe040e7892 */ /* 0x000fe4000f8ec0ff */
[----:B------:R-:W-:Y:S02]  /*33c0*/  ULOP3.LUT UR4, UR5, 0xffffff80, URZ, 0xc0, !UPT ;  /* 0xffffff8005047892 */ /* 0x000fe4000f8ec0ff */
[----:B------:R-:W-:-:S02]  /*33d0*/  UIADD3 UR14, UPT, UPT, -UR14, UR18, URZ ;  /* 0x000000120e0e7290 */ /* 0x000fc4000fffe1ff */
[----:B------:R-:W-:Y:S01]  /*33e0*/  UIADD3 UR4, UPT, UPT, UR24, UR4, URZ ;  /* 0x0000000418047290 */ /* 0x000fe2000fffe0ff */
[----:B------:R-:W-:Y:S01]  /*33f0*/  UMOV UR12, UR23 ;  /* 0x00000017000c7c82 */ /* 0x000fe20008000000 */
[----:B------:R-:W-:Y:S02]  /*3400*/  UMOV UR11, UR22 ;  /* 0x00000016000b7c82 */ /* 0x000fe40008000000 */
[----:B------:R-:W-:Y:S01]  /*3410*/  ULEA UR14, UR14, UR4, 0x14 ;  /* 0x000000040e0e7291 */ /* 0x000fe2000f8ea0ff */
[----:B------:R-:W-:-:S11]  /*3420*/  UMOV UR5, UR10 ;  /* 0x0000000a00057c82 */ /* 0x000fd60008000000 */
.L_x_64:
[----:B------:R-:W-:Y:S02]  /*3430*/  UIADD3 UR12, UPT, UPT, UR12, 0x1, URZ ;  /* 0x000000010c0c7890 */ /* 0x000fe4000fffe0ff */
[----:B--2---:R-:W-:Y:S02]  /*3440*/  ULEA UR6, UR5, UR13, 0x3 ;  /* 0x0000000d05067291 */ /* 0x004fe4000f8e18ff */
[----:B------:R-:W-:Y:S01]  /*3450*/  UISETP.NE.AND UP3, UPT, UR12, URZ, UPT ;  /* 0x000000ff0c00728c */ /* 0x000fe2000bf65270 */
[----:B---3--:R-:W-:Y:S10]  /*3460*/  @P2 BRA `(.L_x_62) ;  /* 0x00000000000c2947 */ /* 0x008ff40003800000 */
[----:B-1----:R-:W-:Y:S04]  /*3470*/  SHF.L.U32 R3, R8, 0x1f, RZ ;  /* 0x0000001f08037819 */ /* 0x002fe800000006ff */
[----:B------:R-:W1:Y:S02]  /*3480*/  SYNCS.PHASECHK.TRANS64.TRYWAIT P0, [UR6], R3 ;  /* 0x00000003ff0075a7 */ /* 0x000e640008001106 */
[----:B-1----:R-:W-:Y:S05]  /*3490*/  @!P0 BRA `(.L_x_63) ;  /* 0x0000004400908947 */ /* 0x002fea0003800000 */
.L_x_62:
[----:B------:R-:W-:Y:S01]  /*34a0*/  UISETP.NE.AND UP0, UPT, UR11, 0x1, UPT ;  /* 0x000000010b00788c */ /* 0x000fe2000bf05270 */
[----:B------:R-:W-:Y:S01]  /*34b0*/  PLOP3.LUT P2, PT, PT, PT, PT, 0x80, 0x8 ;  /* 0x000000000008781c */ /* 0x000fe20003f4f070 */
[----:B------:R-:W-:Y:S02]  /*34c0*/  UIADD3 UR4, UPT, UPT, UR5, 0x1, URZ ;  /* 0x0000000105047890 */ /* 0x000fe4000fffe0ff */
[----:B------:R-:W-:Y:S02]  /*34d0*/  ULEA UR8, UR5, UR17, 0x8 ;  /* 0x0000001105087291 */ /* 0x000fe4000f8e40ff */
[----:B------:R-:W-:Y:S01]  /*34e0*/  UISETP.NE.AND UP1, UPT, UR4, 0x3, UPT ;  /* 0x000000030400788c */ /* 0x000fe2000bf25270 */
[----:B------:R-:W-:Y:S01]  /*34f0*/  PLOP3.LUT P0, PT, PT, PT, UP0, 0x80, 0x8 ;  /* 0x000000000008781c */ /* 0x000fe20003f0f008 */
[----:B------:R-:W-:Y:S02]  /*3500*/  UIADD3 UR11, UPT, UPT, UR11, -0x1, URZ ;  /* 0xffffffff0b0b7890 */ /* 0x000fe4000fffe0ff */
[----:B------:R-:W-:Y:S02]  /*3510*/  USEL UR7, URZ, 0x1, UP1 ;  /* 0x00000001ff077887 */ /* 0x000fe40008800000 */
[----:B------:R-:W-:Y:S01]  /*3520*/  USEL UR10, UR4, URZ, UP1 ;  /* 0x000000ff040a7287 */ /* 0x000fe20008800000 */
[----:B------:R-:W-:Y:S03]  /*3530*/  UMOV UR9, 0xc0004010 ;  /* 0xc000401000097882 */ /* 0x000fe60000000000 */
[----:B------:R-:W-:Y:S01]  /*3540*/  @UP0 ULEA UR4, UR10, UR13, 0x3 ;  /* 0x0000000d0a040291 */ /* 0x000fe2000f8e18ff */
[----:B------:R-:W-:Y:S01]  /*3550*/  LOP3.LUT R8, R8, UR7, RZ, 0x3c, !PT ;  /* 0x0000000708087c12 */ /* 0x000fe2000f8e3cff */
[----:B------:R-:W-:Y:S03]  /*3560*/  UMOV UR7, 0xc0004010 ;  /* 0xc000401000077882 */ /* 0x000fe60000000000 */
[----:B-1----:R-:W-:Y:S04]  /*3570*/  @P0 SHF.L.U32 R0, R8, 0x1f, RZ ;  /* 0x0000001f08000819 */ /* 0x002fe800000006ff */
[----:B------:R2:W3:Y:S01]  /*3580*/  @P0 SYNCS.PHASECHK.TRANS64.TRYWAIT P2, [UR4], R0 ;  /* 0x00000000ff0005a7 */ /* 0x0004e20008041104 */
[----:B------:R-:W-:Y:S02]  /*3590*/  UIADD3 UR4, UPT, UPT, UR6, 0x18, URZ ;  /* 0x0000001806047890 */ /* 0x000fe4000fffe0ff */
[----:B------:R-:W-:Y:S03]  /*35a0*/  ULEA UR6, UR5, UR16, 0x7 ;  /* 0x0000001005067291 */ /* 0x000fe6000f8e38ff */
[----:B------:R-:W-:Y:S06]  /*35b0*/  UMOV UR5, UR10 ;  /* 0x0000000a00057c82 */ /* 0x000fec0008000000 */
[----:B------:R2:W-:Y:S01]  /*35c0*/  UTCQMMA gdesc[UR6], gdesc[UR8], tmem[UR14], tmem[UR20], idesc[UR21], UP2 ;  /* 0x00ff1408060075ea */ /* 0x0005e2000900030e */
[----:B------:R-:W-:Y:S01]  /*35d0*/  UPLOP3.LUT UP2, UPT, UPT, UPT, UPT, 0x80, 0x8 ;  /* 0x000000000008789c */ /* 0x000fe20003f4f070 */
[----:B------:R2:W-:Y:S01]  /*35e0*/  UTCBAR.MULTICAST [UR4], URZ, UR15 ;  /* 0x000000ff040073e9 */ /* 0x0005e2000800080f */
[----:B------:R-:W-:Y:S09]  /*35f0*/  BRA.U UP3, `(.L_x_64) ;  /* 0xfffffffd038c7547 */ /* 0x000ff2000b83ffff */
.L_x_61:
[----:B--2---:R-:W-:Y:S01]  /*3600*/  UIADD3 UR4, UPT, UPT, UR18, 0x1, URZ ;  /* 0x0000000112047890 */ /* 0x004fe2000fffe0ff */
[C---:B------:R-:W-:Y:S01]  /*3610*/  ISETP.NE.AND P0, PT, R10.reuse, 0x2, PT ;  /* 0x000000020a00780c */ /* 0x040fe20003f05270 */
[----:B------:R-:W-:Y:S02]  /*3620*/  UIADD3 UR5, UPT, UPT, UR19, 0x80, URZ ;  /* 0x0000008013057890 */ /* 0x000fe4000fffe0ff */
[----:B------:R-:W-:Y:S01]  /*3630*/  UISETP.NE.AND UP0, UPT, UR4, 0x4, UPT ;  /* 0x000000040400788c */ /* 0x000fe2000bf05270 */
[----:B-1----:R-:W-:Y:S02]  /*3640*/  SEL R0, RZ, 0x1, P0 ;  /* 0x00000001ff007807 */ /* 0x002fe40000000000 */
[----:B------:R-:W-:Y:S01]  /*3650*/  SEL R10, R10, RZ, P0 ;  /* 0x000000ff0a0a7207 */ /* 0x000fe20000000000 */
[----:B------:R-:W-:Y:S01]  /*3660*/  USEL UR6, URZ, 0x1, UP0 ;  /* 0x00000001ff067887 */ /* 0x000fe20008000000 */
[----:B------:R-:W-:Y:S01]  /*3670*/  LOP3.LUT R9, R9, R0, RZ, 0x3c, !PT ;  /* 0x0000000009097212 */ /* 0x000fe200078e3cff */
[----:B------:R-:W-:Y:S01]  /*3680*/  USEL UR18, UR4, URZ, UP0 ;  /* 0x000000ff04127287 */ /* 0x000fe20008000000 */
[----:B------:R1:W-:Y:S03]  /*3690*/  UTCBAR [UR5], URZ ;  /* 0x000000ff050073e9 */ /* 0x0003e600080000ff */
[----:B------:R-:W-:Y:S01]  /*36a0*/  LOP3.LUT R11, R11, UR6, RZ, 0x3c, !PT ;  /* 0x000000060b0b7c12 */ /* 0x000fe2000f8e3cff */
[----:B------:R-:W-:Y:S07]  /*36b0*/  @P1 BRA `(.L_x_65) ;  /* 0xfffffff800c41947 */ /* 0x000fee000383ffff */
[----:B------:R-:W2:Y:S01]  /*36c0*/  S2UR UR8, SR_CgaCtaId ;  /* 0x00000000000879c3 */ /* 0x000ea20000008800 */
[----:B------:R-:W-:Y:S01]  /*36d0*/  ELECT P0, URZ, PT ;  /* 0x0000000000ff782f */ /* 0x000fe20003800000 */
[----:B------:R-:W-:Y:S01]  /*36e0*/  IMAD.MOV.U32 R0, RZ, RZ, 0x1 ;  /* 0x00000001ff007424 */ /* 0x000fe200078e00ff */
[----:B------:R-:W-:Y:S01]  /*36f0*/  UIADD3 UR13, UPT, UPT, UR13, 0xa0, URZ ;  /* 0x000000a00d0d7890 */ /* 0x000fe2000fffe0ff */
[----:B------:R-:W-:Y:S01]  /*3700*/  SHF.L.U32 R3, R11, 0x1f, RZ ;  /* 0x0000001f0b037819 */ /* 0x000fe200000006ff */
[----:B------:R-:W-:-:S03]  /*3710*/  UMOV UR4, 0x40 ;  /* 0x0000004000047882 */ /* 0x000fc60000000000 */
[----:B------:R-:W-:Y:S01]  /*3720*/  UVIRTCOUNT.DEALLOC.SMPOOL 0x80 ;  /* 0x000000800000784c */ /* 0x000fe20000000000 */
[----:B--2---:R-:W-:Y:S02]  /*3730*/  ULEA UR8, UR8, UR4, 0x18 ;  /* 0x0000000408087291 */ /* 0x004fe4000f8ec0ff */
[----:B------:R-:W-:-:S07]  /*3740*/  ULEA UR4, UR18, UR13, 0x3 ;  /* 0x0000000d12047291 */ /* 0x000fce000f8e18ff */
[----:B------:R2:W-:Y:S02]  /*3750*/  @P0 STS.U8 [UR8+0x1c], R0 ;  /* 0x00001c00ff000988 */ /* 0x0005e40008000008 */
[----:B------:R-:W4:Y:S02]  /*3760*/  SYNCS.PHASECHK.TRANS64.TRYWAIT P0, [UR4], R3 ;  /* 0x00000003ff0075a7 */ /* 0x000f240008001104 */
[----:B--2-4-:R-:W-:Y:S05]  /*3770*/  @!P0 BRA `(.L_x_66) ;  /* 0x0000004000f08947 */ /* 0x014fea0003800000 */
.L_x_129:
[----:B------:R-:W-:-:S04]  /*3780*/  UIADD3 UR4, UPT, UPT, UR18, 0x1, URZ ;  /* 0x0000000112047890 */ /* 0x000fc8000fffe0ff */
[----:B------:R-:W-:-:S04]  /*3790*/  UISETP.NE.AND UP0, UPT, UR4, 0x4, UPT ;  /* 0x000000040400788c */ /* 0x000fc8000bf05270 */
[----:B------:R-:W-:Y:S02]  /*37a0*/  USEL UR6, URZ, 0x1, UP0 ;  /* 0x00000001ff067887 */ /* 0x000fe40008000000 */
[----:B------:R-:W-:-:S04]  /*37b0*/  USEL UR4, UR4, URZ, UP0 ;  /* 0x000000ff04047287 */ /* 0x000fc80008000000 */
[----:B-1----:R-:W-:Y:S01]  /*37c0*/  ULEA UR5, UR4, UR13, 0x3 ;  /* 0x0000000d04057291 */ /* 0x002fe2000f8e18ff */
[----:B------:R-:W-:-:S04]  /*37d0*/  LOP3.LUT R2, R11, UR6, RZ, 0x3c, !PT ;  /* 0x000000060b027c12 */ /* 0x000fc8000f8e3cff */
[----:B--2---:R-:W-:-:S04]  /*37e0*/  SHF.L.U32 R3, R2, 0x1f, RZ ;  /* 0x0000001f02037819 */ /* 0x004fc800000006ff */
[----:B------:R-:W1:Y:S02]  /*37f0*/  SYNCS.PHASECHK.TRANS64.TRYWAIT P0, [UR5], R3 ;  /* 0x00000003ff0075a7 */ /* 0x000e640008001105 */
[----:B-1----:R-:W-:Y:S05]  /*3800*/  @!P0 BRA `(.L_x_67) ;  /* 0x0000004000e48947 */ /* 0x002fea0003800000 */
.L_x_131:
        /* <DEDUP_REMOVED lines=9> */
.L_x_133:
[----:B------:R-:W-:-:S04]  /*38a0*/  UIADD3 UR4, UPT, UPT, UR4, 0x1, URZ ;  /* 0x0000000104047890 */ /* 0x000fc8000fffe0ff */
[----:B------:R-:W-:-:S04]  /*38b0*/  UISETP.NE.AND UP0, UPT, UR4, 0x4, UPT ;  /* 0x000000040400788c */ /* 0x000fc8000bf05270 */
[----:B------:R-:W-:Y:S02]  /*38c0*/  USEL UR5, URZ, 0x1, UP0 ;  /* 0x00000001ff057887 */ /* 0x000fe40008000000 */
[----:B------:R-:W-:-:S04]  /*38d0*/  USEL UR4, UR4, URZ, UP0 ;  /* 0x000000ff04047287 */ /* 0x000fc80008000000 */
[----:B------:R-:W-:Y:S01]  /*38e0*/  ULEA UR4, UR4, UR13, 0x3 ;  /* 0x0000000d04047291 */ /* 0x000fe2000f8e18ff */
[----:B-1----:R-:W-:-:S04]  /*38f0*/  LOP3.LUT R3, R2, UR5, RZ, 0x3c, !PT ;  /* 0x0000000502037c12 */ /* 0x002fc8000f8e3cff */
[----:B------:R-:W-:-:S04]  /*3900*/  SHF.L.U32 R3, R3, 0x1f, RZ ;  /* 0x0000001f03037819 */ /* 0x000fc800000006ff */
[----:B------:R-:W1:Y:S02]  /*3910*/  SYNCS.PHASECHK.TRANS64.TRYWAIT P0, [UR4], R3 ;  /* 0x00000003ff0075a7 */ /* 0x000e640008001104 */
[----:B-1----:R-:W-:Y:S05]  /*3920*/  @!P0 BRA `(.L_x_69) ;  /* 0x0000004000cc8947 */ /* 0x002fea0003800000 */
.L_x_135:
[----:B------:R-:W-:Y:S01]  /*3930*/  NOP ;  /* 0x0000000000007918 */ /* 0x000fe20000000000 */
[----:B-1----:R-:W1:Y:S01]  /*3940*/  LDS R0, [UR8+0x14] ;  /* 0x00001408ff007984 */ /* 0x002e620008000800 */
[----:B------:R-:W-:Y:S01]  /*3950*/  ULOP3.LUT UR4, UR24, 0xffff, URZ, 0xc0, !UPT ;  /* 0x0000ffff18047892 */ /* 0x000fe2000f8ec0ff */
[----:B------:R-:W-:Y:S01]  /*3960*/  UMOV UR5, 0xffff ;  /* 0x0000ffff00057882 */ /* 0x000fe20000000000 */
[----:B------:R-:W-:Y:S02]  /*3970*/  UMOV UR6, 0x1 ;  /* 0x0000000100067882 */ /* 0x000fe40000000000 */
[----:B------:R-:W-:-:S04]  /*3980*/  USHF.R.U32.HI UR4, URZ, 0x5, UR4 ;  /* 0x00000005ff047899 */ /* 0x000fc80008011604 */
[----:B------:R-:W-:Y:S02]  /*3990*/  USHF.L.U32 UR5, UR5, UR4, URZ ;  /* 0x0000000405057299 */ /* 0x000fe400080006ff */
[----:B------:R-:W-:-:S04]  /*39a0*/  USHF.L.U32 UR4, UR6, UR4, URZ ;  /* 0x0000000406047299 */ /* 0x000fc800080006ff */
[----:B-1----:R-:W-:-:S04]  /*39b0*/  LOP3.LUT R0, R0, UR5, RZ, 0xc0, !PT ;  /* 0x0000000500007c12 */ /* 0x002fc8000f8ec0ff */
[----:B------:R-:W-:-:S13]  /*39c0*/  ISETP.NE.AND P0, PT, R0, UR5, PT ;  /* 0x0000000500007c0c */ /* 0x000fda000bf05270 */
[----:B------:R-:W-:Y:S05]  /*39d0*/  @P0 BRA `(.L_x_70) ;  /* 0x0000000000580947 */ /* 0x000fea0003800000 */
[----:B------:R-:W1:Y:S02]  /*39e0*/  LDS R0, [UR8+0x18] ;  /* 0x00001808ff007984 */ /* 0x000e640008000800 */
[----:B-1----:R-:W-:-:S04]  /*39f0*/  LOP3.LUT R0, R0, UR4, RZ, 0xc0, !PT ;  /* 0x0000000400007c12 */ /* 0x002fc8000f8ec0ff */
[----:B------:R-:W-:-:S13]  /*3a00*/  ISETP.NE.AND P0, PT, R0, UR4, PT ;  /* 0x0000000400007c0c */ /* 0x000fda000bf05270 */
[----:B------:R-:W-:Y:S05]  /*3a10*/  @P0 BRA `(.L_x_71) ;  /* 0x00000000003c0947 */ /* 0x000fea0003800000 */
[----:B------:R-:W1:Y:S01]  /*3a20*/  S2R R2, SR_LANEID ;  /* 0x0000000000027919 */ /* 0x000e620000000000 */
[----:B------:R-:W-:Y:S01]  /*3a30*/  ULOP3.LUT UR5, URZ, UR5, URZ, 0x33, !UPT ;  /* 0x00000005ff057292 */ /* 0x000fe2000f8e33ff */
[----:B------:R-:W-:Y:S01]  /*3a40*/  LOP3.LUT R4, RZ, UR4, RZ, 0x33, !PT ;  /* 0x00000004ff047c12 */ /* 0x000fe2000f8e33ff */
[----:B------:R-:W-:Y:S02]  /*3a50*/  VOTEU.ANY UR4, UPT, PT ;  /* 0x0000000000047886 */ /* 0x000fe400038e0100 */
[----:B------:R-:W-:Y:S01]  /*3a60*/  UFLO.U32 UR4, UR4 ;  /* 0x00000004000472bd */ /* 0x000fe200080e0000 */
[----:B------:R-:W2:Y:S01]  /*3a70*/  REDUX UR6, R4 ;  /* 0x00000000040673c4 */ /* 0x000ea20000000000 */
[----:B------:R-:W-:-:S06]  /*3a80*/  IMAD.U32 R0, RZ, RZ, UR5 ;  /* 0x00000005ff007e24 */ /* 0x000fcc000f8e00ff */
[----:B------:R4:W-:Y:S01]  /*3a90*/  UTCATOMSWS.AND URZ, UR5 ;  /* 0x0000000500ff79e3 */ /* 0x0009e20008000000 */
[----:B------:R-:W3:Y:S01]  /*3aa0*/  REDUX UR7, R0 ;  /* 0x00000000000773c4 */ /* 0x000ee20000000000 */
[----:B-1----:R-:W-:Y:S01]  /*3ab0*/  ISETP.EQ.U32.AND P0, PT, R2, UR4, PT ;  /* 0x0000000402007c0c */ /* 0x002fe2000bf02070 */
[----:B--2---:R-:W-:Y:S01]  /*3ac0*/  IMAD.U32 R2, RZ, RZ, UR6 ;  /* 0x00000006ff027e24 */ /* 0x004fe2000f8e00ff */
[----:B---3--:R-:W-:-:S11]  /*3ad0*/  MOV R3, UR7 ;  /* 0x0000000700037c02 */ /* 0x008fd60008000f00 */
[----:B------:R4:W-:Y:S04]  /*3ae0*/  @P0 ATOMS.AND RZ, [UR8+0x14], R3 ;  /* 0x00001403ffff098c */ /* 0x0009e8000a800008 */
[----:B------:R4:W-:Y:S01]  /*3af0*/  @P0 ATOMS.AND RZ, [UR8+0x18], R2 ;  /* 0x00001802ffff098c */ /* 0x0009e2000a800008 */
[----:B------:R-:W-:Y:S05]  /*3b00*/  BRA `(.L_x_72) ;  /* 0x0000000000147947 */ /* 0x000fea0003800000 */
.L_x_71:
[----:B------:R-:W-:Y:S02]  /*3b10*/  MOV R2, 0x3b30 ;  /* 0x00003b3000027802 */ /* 0x000fe40000000f00 */
[----:B---3-5:R-:W-:Y:S05]  /*3b20*/  CALL.REL.NOINC `($__internal_0_$__cuda_sm10x_tcgen05_guardrail_trap_col_being_dealloced_not_returned_by_alloc) ;  /* 0x0000004400287944 */ /* 0x028fea0003c00000 */
[----:B------:R-:W-:Y:S05]  /*3b30*/  BRA `(.L_x_72) ;  /* 0x0000000000087947 */ /* 0x000fea0003800000 */
.L_x_70:
[----:B------:R-:W-:Y:S02]  /*3b40*/  MOV R2, 0x3b60 ;  /* 0x00003b6000027802 */ /* 0x000fe40000000f00 */
[----:B---3-5:R-:W-:Y:S05]  /*3b50*/  CALL.REL.NOINC `($__internal_2_$__cuda_sm10x_tcgen05_guardrail_trap_unallocated_columns_being_dealloced) ;  /* 0x0000004400347944 */ /* 0x028fea0003c00000 */
.L_x_72:
[----:B------:R-:W-:Y:S01]  /*3b60*/  NOP ;  /* 0x0000000000007918 */ /* 0x000fe20000000000 */
[----:B----4-:R-:W-:Y:S05]  /*3b70*/  EXIT ;  /* 0x000000000000794d */ /* 0x010fea0003800000 */
.L_x_54:
[----:B------:R-:W-:-:S09]  /*3b80*/  UISETP.NE.OR UP0, UPT, UR18, 0x3, !UP3 ;  /* 0x000000031200788c */ /* 0x000fd2000df05670 */
[----:B------:R-:W-:Y:S05]  /*3b90*/  BRA.U UP0, `(.L_x_73) ;  /* 0x0000000d00ac7547 */ /* 0x000fea000b800000 */
[----:B------:R-:W2:Y:S01]  /*3ba0*/  LDCU.64 UR4, c[0x0][0x888] ;  /* 0x00011100ff0477ac */ /* 0x000ea20008000a00 */
[----:B------:R-:W3:Y:S01]  /*3bb0*/  S2UR UR10, SR_CgaCtaId ;  /* 0x00000000000a79c3 */ /* 0x000ee20000008800 */
[----:B------:R-:W-:Y:S02]  /*3bc0*/  HFMA2 R9, -RZ, RZ, 0, 0 ;  /* 0x00000000ff097431 */ /* 0x000fe400000001ff */
[----:B------:R-:W-:Y:S01]  /*3bd0*/  IMAD.MOV.U32 R11, RZ, RZ, 0x1 ;  /* 0x00000001ff0b7424 */ /* 0x000fe200078e00ff */
[----:B------:R-:W4:Y:S01]  /*3be0*/  LDCU UR31, c[0x0][0x370] ;  /* 0x00006e00ff1f77ac */ /* 0x000f220008000800 */
[----:B------:R-:W-:Y:S01]  /*3bf0*/  IMAD.MOV.U32 R10, RZ, RZ, RZ ;  /* 0x000000ffff0a7224 */ /* 0x000fe200078e00ff */
[----:B------:R-:W-:Y:S01]  /*3c00*/  MOV R3, 0x1000 ;  /* 0x0000100000037802 */ /* 0x000fe20000000f00 */
[----:B------:R-:W4:Y:S01]  /*3c10*/  LDCU.128 UR32, c[0x0][0xb10] ;  /* 0x00016200ff2077ac */ /* 0x000f220008000c00 */
[----:B------:R-:W1:Y:S01]  /*3c20*/  LDC.64 R12, c[0x0][0x348] ;  /* 0x0000d200ff0c7b82 */ /* 0x000e620000000a00 */
[----:B------:R-:W3:Y:S01]  /*3c30*/  LDCU UR27, c[0x0][0x374] ;  /* 0x00006e80ff1b77ac */ /* 0x000ee20008000800 */
[----:B------:R-:W3:Y:S01]  /*3c40*/  LDCU.64 UR28, c[0x0][0x890] ;  /* 0x00011200ff1c77ac */ /* 0x000ee20008000a00 */
[----:B------:R-:W3:Y:S01]  /*3c50*/  LDCU UR15, c[0x0][0xb0c] ;  /* 0x00016180ff0f77ac */ /* 0x000ee20008000800 */
[----:B--2---:R-:W-:Y:S01]  /*3c60*/  UISETP.NE.U32.AND UP0, UPT, UR4, URZ, UPT ;  /* 0x000000ff0400728c */ /* 0x004fe2000bf05070 */
[----:B------:R-:W2:Y:S01]  /*3c70*/  LDCU UR43, c[0x0][0xb20] ;  /* 0x00016400ff2b77ac */ /* 0x000ea20008000800 */
[----:B------:R-:W2:Y:S01]  /*3c80*/  LDCU UR4, c[0x0][0xb30] ;  /* 0x00016600ff0477ac */ /* 0x000ea20008000800 */
[----:B------:R-:W-:Y:S01]  /*3c90*/  UMOV UR21, 0x400 ;  /* 0x0000040000157882 */ /* 0x000fe20000000000 */
[----:B----4-:R-:W-:-:S02]  /*3ca0*/  UIMAD.WIDE.U32 UR6, UR31, UR32, URZ ;  /* 0x000000201f0672a5 */ /* 0x010fc4000f8e00ff */
[----:B---3--:R-:W-:Y:S02]  /*3cb0*/  UIMAD.WIDE.U32 UR8, UR27, UR35, URZ ;  /* 0x000000231b0872a5 */ /* 0x008fe4000f8e00ff */
[----:B------:R-:W-:Y:S02]  /*3cc0*/  ULEA UR21, UR10, UR21, 0x18 ;  /* 0x000000150a157291 */ /* 0x000fe4000f8ec0ff */
[----:B------:R-:W-:Y:S02]  /*3cd0*/  USEL UR37, URZ, 0x1, UP6 ;  /* 0x00000001ff257887 */ /* 0x000fe4000b000000 */
[----:B------:R-:W-:Y:S02]  /*3ce0*/  UISETP.NE.U32.AND UP6, UPT, UR28, URZ, UPT ;  /* 0x000000ff1c00728c */ /* 0x000fe4000bfc5070 */
[----:B------:R-:W-:Y:S02]  /*3cf0*/  UIADD3 UR38, UPT, UPT, UR21, 0x38, URZ ;  /* 0x0000003815267890 */ /* 0x000fe4000fffe0ff */
[----:B------:R-:W-:-:S02]  /*3d00*/  UIADD3 UR17, UPT, UPT, UR21, 0x30, URZ ;  /* 0x0000003015117890 */ /* 0x000fc4000fffe0ff */
[----:B------:R-:W-:Y:S02]  /*3d10*/  UISETP.NE.AND.EX UP5, UPT, UR5, URZ, UPT, UP0 ;  /* 0x000000ff0500728c */ /* 0x000fe4000bfa5300 */
[----:B------:R-:W-:Y:S01]  /*3d20*/  UISETP.NE.AND UP0, UPT, UR42, 0x1, UPT ;  /* 0x000000012a00788c */ /* 0x000fe2000bf05270 */
[----:B------:R-:W-:Y:S01]  /*3d30*/  UMOV UR41, UR7 ;  /* 0x0000000700297c82 */ /* 0x000fe20008000000 */
[----:B------:R-:W-:Y:S01]  /*3d40*/  UMOV UR40, UR9 ;  /* 0x0000000900287c82 */ /* 0x000fe20008000000 */
[----:B------:R-:W-:Y:S02]  /*3d50*/  UISETP.NE.AND UP0, UPT, UR15, 0x1, UPT ;  /* 0x000000010f00788c */ /* 0x000fe4000bf05270 */
[----:B------:R-:W-:Y:S02]  /*3d60*/  UPLOP3.LUT UP4, UPT, UPT, UPT, UPT, 0x40, 0x4 ;  /* 0x000000000004789c */ /* 0x000fe40003f8e870 */
[----:B------:R-:W-:Y:S01]  /*3d70*/  UISETP.GE.AND UP2, UPT, UR42, 0x1, UPT ;  /* 0x000000012a00788c */ /* 0x000fe2000bf46270 */
[----:B------:R-:W3:Y:S01]  /*3d80*/  LDCU.64 UR22, c[0x0][0xb28] ;  /* 0x00016500ff1677ac */ /* 0x000ee20008000a00 */
[----:B------:R-:W-:-:S02]  /*3d90*/  UISETP.NE.AND.EX UP6, UPT, UR29, URZ, UPT, UP6 ;  /* 0x000000ff1d00728c */ /* 0x000fc4000bfc5360 */
[----:B------:R-:W-:Y:S02]  /*3da0*/  UPRMT UR38, UR10, 0x654, UR38 ;  /* 0x000006540a267896 */ /* 0x000fe40008000026 */
[----:B------:R-:W-:Y:S02]  /*3db0*/  UPRMT UR39, UR10, 0x654, UR17 ;  /* 0x000006540a277896 */ /* 0x000fe40008000011 */
[----:B------:R-:W-:Y:S02]  /*3dc0*/  USHF.R.U32.HI UR41, URZ, UR33, UR41 ;  /* 0x00000021ff297299 */ /* 0x000fe40008011629 */
[----:B--2---:R-:W-:Y:S02]  /*3dd0*/  USHF.R.U32.HI UR40, URZ, UR43, UR40 ;  /* 0x0000002bff287299 */ /* 0x004fe40008011628 */
[----:B------:R-:W-:Y:S02]  /*3de0*/  UISETP.NE.AND UP0, UPT, UR34, 0x1, UPT ;  /* 0x000000012200788c */ /* 0x000fe4000bf05270 */
[----:B-1----:R-:W-:-:S11]  /*3df0*/  UISETP.NE.AND UP3, UPT, UR4, 0x1, UPT ;  /* 0x000000010400788c */ /* 0x002fd6000bf65270 */
.L_x_82:
[C---:B------:R-:W-:Y:S02]  /*3e00*/  LEA R8, R10.reuse, UR21, 0x3 ;  /* 0x000000150a087c11 */ /* 0x040fe4000f8e18ff */
[----:B------:R-:W-:Y:S02]  /*3e10*/  SHF.L.U32 R5, R9, 0x1f, RZ ;  /* 0x0000001f09057819 */ /* 0x000fe400000006ff */
[----:B------:R-:W-:Y:S02]  /*3e20*/  LEA R6, R10, UR21, 0x4 ;  /* 0x000000150a067c11 */ /* 0x000fe4000f8e20ff */
[----:B-1----:R-:W1:Y:S02]  /*3e30*/  SYNCS.PHASECHK.TRANS64.TRYWAIT P0, [R8+URZ+0x60], R5 ;  /* 0x00006005080075a7 */ /* 0x002e6400080011ff */
[----:B-1----:R-:W-:Y:S05]  /*3e40*/  @!P0 BRA `(.L_x_74) ;  /* 0x0000003c009c8947 */ /* 0x002fea0003800000 */
.L_x_136:
[----:B-1----:R-:W1:Y:S01]  /*3e50*/  LDS.128 R4, [R6+0xf0] ;  /* 0x0000f00006047984 */ /* 0x002e620000000c00 */
[----:B------:R-:W-:Y:S01]  /*3e60*/  UISETP.GE.AND UP0, UPT, UR42, 0x1, UPT ;  /* 0x000000012a00788c */ /* 0x000fe2000bf06270 */
[----:B------:R-:W-:Y:S01]  /*3e70*/  @!PT LDS RZ, [RZ] ;  /* 0x00000000fffff984 */ /* 0x000fe20000000800 */
[----:B------:R-:W-:Y:S01]  /*3e80*/  @!PT LDS RZ, [RZ] ;  /* 0x00000000fffff984 */ /* 0x000fe20000000800 */
[----:B------:R-:W-:Y:S01]  /*3e90*/  @!PT LDS RZ, [RZ] ;  /* 0x00000000fffff984 */ /* 0x000fe20000000800 */
[----:B------:R-:W-:Y:S01]  /*3ea0*/  @!PT LDS RZ, [RZ] ;  /* 0x00000000fffff984 */ /* 0x000fe20000000800 */
[----:B------:R2:W-:Y:S06]  /*3eb0*/  MEMBAR.ALL.CTA ;  /* 0x0000000000007992 */ /* 0x0005ec0000008000 */
[----:B--2---:R-:W2:Y:S01]  /*3ec0*/  FENCE.VIEW.ASYNC.S ;  /* 0x00000000000073c6 */ /* 0x004ea20000000000 */
[----:B-1----:R-:W-:Y:S11]  /*3ed0*/  LOP3.LUT P0, RZ, R6, 0x1, RZ, 0xc0, !PT ;  /* 0x0000000106ff7812 */ /* 0x002ff6000780c0ff */
[----:B------:R-:W-:Y:S02]  /*3ee0*/  @!UPT UIADD3 URZ, UPT, UPT, URZ, URZ, URZ ;  /* 0x000000fffffff290 */ /* 0x000fe4000fffe0ff */
[----:B--2---:R-:W-:Y:S01]  /*3ef0*/  VOTEU.ANY UP2, P0 ;  /* 0x0000000000ff7886 */ /* 0x004fe20000040100 */
[----:B------:R-:W-:Y:S11]  /*3f00*/  PLOP3.LUT P0, PT, PT, PT, UP2, 0x80, 0x8 ;  /* 0x000000000008781c */ /* 0x000ff60003f0f028 */
[----:B------:R-:W-:Y:S02]  /*3f10*/  @!UPT UIADD3 URZ, UPT, UPT, URZ, URZ, URZ ;  /* 0x000000fffffff290 */ /* 0x000fe4000fffe0ff */
[----:B------:R-:W-:Y:S02]  /*3f20*/  @P0 SHF.R.U32.HI R0, RZ, 0x10, R5 ;  /* 0x00000010ff000819 */ /* 0x000fe40000011605 */
[----:B------:R-:W-:Y:S02]  /*3f30*/  @P0 MOV R2, R4 ;  /* 0x0000000400020202 */ /* 0x000fe40000000f00 */
[----:B------:R-:W-:Y:S01]  /*3f40*/  @P0 R2UR UR4, R0 ;  /* 0x00000000000402ca */ /* 0x000fe200000e0000 */
[----:B------:R-:W-:Y:S01]  /*3f50*/  VIADD R0, R8, 0x70 ;  /* 0x0000007008007836 */ /* 0x000fe20000000000 */
[----:B------:R-:W-:Y:S02]  /*3f60*/  @P0 LOP3.LUT R4, R5, 0xffff, RZ, 0xc0, !PT ;  /* 0x0000ffff05040812 */ /* 0x000fe400078ec0ff */
[----:B------:R-:W-:Y:S02]  /*3f70*/  @P0 R2UR UR6, R2 ;  /* 0x00000000020602ca */ /* 0x000fe400000e0000 */
[----:B------:R-:W-:Y:S02]  /*3f80*/  PRMT R0, RZ, 0x654, R0 ;  /* 0x00000654ff007816 */ /* 0x000fe40000000000 */
[----:B------:R-:W-:Y:S02]  /*3f90*/  @P0 R2UR UR5, R4 ;  /* 0x00000000040502ca */ /* 0x000fe400000e0000 */
[----:B------:R1:W-:Y:S03]  /*3fa0*/  SYNCS.ARRIVE.TRANS64.RED.A1T0 RZ, [R0+URZ], RZ ;  /* 0x000000ff00ff79a7 */ /* 0x0003e600081004ff */
[----:B------:R-:W-:Y:S04]  /*3fb0*/  @UP2 UMOV UR26, UR4 ;  /* 0x00000004001a2c82 */ /* 0x000fe80008000000 */
[----:B------:R-:W-:Y:S04]  /*3fc0*/  @UP2 UMOV UR14, UR6 ;  /* 0x00000006000e2c82 */ /* 0x000fe80008000000 */
[----:B------:R-:W-:Y:S01]  /*3fd0*/  @UP2 UMOV UR13, UR5 ;  /* 0x00000005000d2c82 */ /* 0x000fe20008000000 */
[----:B------:R-:W-:Y:S05]  /*3fe0*/  BRA.U !UP0, `(.L_x_75) ;  /* 0x0000000108c07547 */ /* 0x000fea000b800000 */
[----:B------:R-:W-:Y:S02]  /*3ff0*/  UIMAD.WIDE.U32 UR8, UR13, UR35, URZ ;  /* 0x000000230d0872a5 */ /* 0x000fe4000f8e00ff */
[----:B------:R-:W-:Y:S02]  /*4000*/  UP2UR UR12, UPR, URZ, 0x4 ;  /* 0x00000004ff0c7883 */ /* 0x000fe40008000000 */
[----:B------:R-:W-:Y:S02]  /*4010*/  UISETP.NE.AND UP2, UPT, UR34, 0x1, UPT ;  /* 0x000000012200788c */ /* 0x000fe4000bf45270 */
[----:B------:R-:W-:Y:S02]  /*4020*/  UIMAD.WIDE.U32 UR10, UR14, UR32, URZ ;  /* 0x000000200e0a72a5 */ /* 0x000fe4000f8e00ff */
[----:B------:R-:W-:Y:S02]  /*4030*/  USEL UR4, UR27, UR40, !UP2 ;  /* 0x000000281b047287 */ /* 0x000fe4000d000000 */
[----:B------:R-:W-:Y:S02]  /*4040*/  UISETP.NE.AND UP0, UPT, UR15, 0x1, UPT ;  /* 0x000000010f00788c */ /* 0x000fe4000bf05270 */
[----:B------:R-:W-:Y:S02]  /*4050*/  UP2UR UR16, UPR, URZ, 0x2 ;  /* 0x00000002ff107883 */ /* 0x000fe40008000000 */
[----:B------:R-:W-:Y:S02]  /*4060*/  UISETP.NE.AND UP1, UPT, UR42, 0x1, UPT ;  /* 0x000000012a00788c */ /* 0x000fe4000bf25270 */
[----:B---3--:R-:W-:Y:S02]  /*4070*/  UIMAD.WIDE.U32 UR18, UR4, UR22, URZ ;  /* 0x00000016041272a5 */ /* 0x008fe4000f8e00ff */
[----:B------:R-:W-:Y:S01]  /*4080*/  USEL UR7, UR31, UR41, !UP0 ;  /* 0x000000291f077287 */ /* 0x000fe2000c000000 */
[----:B------:R-:W-:Y:S02]  /*4090*/  UMOV UR5, UR9 ;  /* 0x0000000900057c82 */ /* 0x000fe40008000000 */
[----:B------:R-:W-:Y:S02]  /*40a0*/  USHF.R.U32.HI UR6, URZ, UR43, UR5 ;  /* 0x0000002bff067299 */ /* 0x000fe40008011605 */
[----:B------:R-:W-:Y:S02]  /*40b0*/  UIMAD.WIDE.U32 UR24, UR7, UR22, URZ ;  /* 0x00000016071872a5 */ /* 0x000fe4000f8e00ff */
[----:B------:R-:W-:Y:S02]  /*40c0*/  USEL UR6, UR13, UR6, !UP2 ;  /* 0x000000060d067287 */ /* 0x000fe4000d000000 */
[----:B------:R-:W-:Y:S01]  /*40d0*/  UISETP.NE.AND UP2, UPT, UR12, URZ, UPT ;  /* 0x000000ff0c00728c */ /* 0x000fe2000bf45270 */
[----:B------:R-:W-:Y:S01]  /*40e0*/  UMOV UR5, UR11 ;  /* 0x0000000b00057c82 */ /* 0x000fe20008000000 */
[----:B------:R-:W-:Y:S02]  /*40f0*/  UIMAD.WIDE.U32 UR10, UR6, UR22, URZ ;  /* 0x00000016060a72a5 */ /* 0x000fe4000f8e00ff */
[----:B------:R-:W-:Y:S03]  /*4100*/  USHF.R.U32.HI UR8, URZ, UR33, UR5 ;  /* 0x00000021ff087299 */ /* 0x000fe60008011605 */
[----:B------:R-:W-:Y:S02]  /*4110*/  UMOV UR5, UR19 ;  /* 0x0000001300057c82 */ /* 0x000fe40008000000 */
[----:B------:R-:W-:Y:S03]  /*4120*/  @UP1 USHF.R.U32.HI UR4, URZ, UR23, UR5 ;  /* 0x00000017ff041299 */ /* 0x000fe60008011605 */
[----:B------:R-:W-:Y:S01]  /*4130*/  UMOV UR5, UR25 ;  /* 0x0000001900057c82 */ /* 0x000fe20008000000 */
[----:B------:R-:W-:Y:S02]  /*4140*/  UIMAD UR4, UR42, UR4, URZ ;  /* 0x000000042a0472a4 */ /* 0x000fe4000f8e02ff */
[----:B------:R-:W-:Y:S02]  /*4150*/  @UP1 USHF.R.U32.HI UR7, URZ, UR23, UR5 ;  /* 0x00000017ff071299 */ /* 0x000fe40008011605 */
[----:B------:R-:W-:Y:S02]  /*4160*/  USEL UR5, UR14, UR8, !UP0 ;  /* 0x000000080e057287 */ /* 0x000fe4000c000000 */
[----:B------:R-:W-:Y:S02]  /*4170*/  UIMAD UR8, UR42, UR7, URZ ;  /* 0x000000072a0872a4 */ /* 0x000fe4000f8e02ff */
[----:B------:R-:W-:Y:S03]  /*4180*/  UISETP.GE.AND UP0, UPT, UR6, UR4, UPT ;  /* 0x000000040600728c */ /* 0x000fe6000bf06270 */
[----:B------:R-:W-:Y:S01]  /*4190*/  UMOV UR4, UR11 ;  /* 0x0000000b00047c82 */ /* 0x000fe20008000000 */
[----:B------:R-:W-:Y:S02]  /*41a0*/  UISETP.GE.OR UP0, UPT, UR5, UR8, UP0 ;  /* 0x000000080500728c */ /* 0x000fe40008706670 */
[----:B------:R-:W-:Y:S02]  /*41b0*/  USHF.R.U32.HI UR4, URZ, UR23, UR4 ;  /* 0x00000017ff047299 */ /* 0x000fe40008011604 */
[----:B------:R-:W-:Y:S02]  /*41c0*/  UIMAD.WIDE.U32 UR8, UR5, UR22, URZ ;  /* 0x00000016050872a5 */ /* 0x000fe4000f8e00ff */
[----:B------:R-:W-:Y:S04]  /*41d0*/  USEL UR10, UR6, UR4, !UP1 ;  /* 0x00000004060a7287 */ /* 0x000fe8000c800000 */
[----:B------:R-:W-:Y:S01]  /*41e0*/  UIADD3 UR11, UPT, UPT, -UR10, URZ, URZ ;  /* 0x000000ff0a0b7290 */ /* 0x000fe2000fffe1ff */
[----:B------:R-:W-:Y:S02]  /*41f0*/  @!UP0 UMOV UR4, UR9 ;  /* 0x0000000900048c82 */ /* 0x000fe40008000000 */
[----:B------:R-:W-:Y:S02]  /*4200*/  @!UP0 USHF.R.U32.HI UR4, URZ, UR23, UR4 ;  /* 0x00000017ff048299 */ /* 0x000fe40008011604 */
[----:B------:R-:W-:Y:S02]  /*4210*/  UIMAD UR8, UR42, UR11, UR6 ;  /* 0x0000000b2a0872a4 */ /* 0x000fe4000f8e0206 */
[----:B------:R-:W-:Y:S02]  /*4220*/  @!UP0 USEL UR4, UR5, UR4, !UP1 ;  /* 0x0000000405048287 */ /* 0x000fe4000c800000 */
[----:B------:R-:W-:Y:S02]  /*4230*/  UISETP.NE.AND UP1, UPT, UR16, URZ, UPT ;  /* 0x000000ff1000728c */ /* 0x000fe4000bf25270 */
[----:B------:R-:W-:Y:S02]  /*4240*/  @!UP0 UIMAD UR8, UR7, UR8, UR4 ;  /* 0x00000008070882a4 */ /* 0x000fe4000f8e0204 */
[----:B------:R-:W-:Y:S02]  /*4250*/  @!UP0 UIADD3 UR9, UPT, UPT, UR10, -UR4, URZ ;  /* 0x800000040a098290 */ /* 0x000fe4000fffe0ff */
[----:B------:R-:W-:Y:S02]  /*4260*/  UIADD3 UR4, UPT, UPT, -UR5, URZ, URZ ;  /* 0x000000ff05047290 */ /* 0x000fe4000fffe1ff */
[----:B------:R-:W-:Y:S02]  /*4270*/  UIADD3 UR7, UPT, UPT, -UR6, URZ, URZ ;  /* 0x000000ff06077290 */ /* 0x000fe4000fffe1ff */
[----:B------:R-:W-:Y:S02]  /*4280*/  @!UP0 UIMAD UR6, UR9, UR42, UR5 ;  /* 0x0000002a090682a4 */ /* 0x000fe4000f8e0205 */
[----:B------:R-:W-:Y:S02]  /*4290*/  UIMAD UR14, UR15, UR4, UR14 ;  /* 0x000000040f0e72a4 */ /* 0x000fe4000f8e020e */
[----:B------:R-:W-:Y:S01]  /*42a0*/  UIMAD UR13, UR34, UR7, UR13 ;  /* 0x00000007220d72a4 */ /* 0x000fe2000f8e020d */
[----:B------:R-:W-:Y:S02]  /*42b0*/  @!UP0 UMOV UR5, UR8 ;  /* 0x0000000800058c82 */ /* 0x000fe40008000000 */
[----:B------:R-:W-:Y:S02]  /*42c0*/  UIMAD UR14, UR5, UR15, UR14 ;  /* 0x0000000f050e72a4 */ /* 0x000fe4000f8e020e */
[----:B------:R-:W-:Y:S11]  /*42d0*/  UIMAD UR13, UR6, UR34, UR13 ;  /* 0x00000022060d72a4 */ /* 0x000ff6000f8e020d */
[----:B------:R-:W-:Y:S01]  /*42e0*/  @!UPT UIADD3 URZ, UPT, UPT, URZ, URZ, URZ ;  /* 0x000000fffffff290 */ /* 0x000fe2000fffe0ff */
.L_x_75:
[----:B------:R-:W2:Y:S01]  /*42f0*/  @!UP3 LDCU.128 UR8, c[0x0][0xb10] ;  /* 0x00016200ff08b7ac */ /* 0x000ea20008000c00 */
[----:B------:R-:W-:Y:S02]  /*4300*/  ISETP.NE.U32.AND P0, PT, RZ, UR28, PT ;  /* 0x0000001cff007c0c */ /* 0x000fe4000bf05070 */
[----:B------:R-:W-:Y:S02]  /*4310*/  SHF.L.U32 R4, R11, 0x1f, RZ ;  /* 0x0000001f0b047819 */ /* 0x000fe400000006ff */
[----:B------:R-:W-:Y:S01]  /*4320*/  ISETP.NE.AND.EX P0, PT, RZ, UR29, PT, P0 ;  /* 0x0000001dff007c0c */ /* 0x000fe2000bf05300 */
[----:B------:R-:W4:Y:S01]  /*4330*/  @!UP3 LDCU UR5, c[0x0][0xb0c] ;  /* 0x00016180ff05b7ac */ /* 0x000f220008000800 */
[----:B------:R-:W-:Y:S02]  /*4340*/  USHF.L.U32 UR19, UR20, 0x6, URZ ;  /* 0x0000000614137899 */ /* 0x000fe400080006ff */
[----:B------:R-:W-:Y:S02]  /*4350*/  USHF.L.U32 UR18, UR30, 0x7, URZ ;  /* 0x000000071e127899 */ /* 0x000fe400080006ff */
[----:B--2---:R-:W-:Y:S07]  /*4360*/  UIMAD.WIDE.U32 UR6, UR14, UR8, URZ ;  /* 0x000000080e0672a5 */ /* 0x004fee000f8e00ff */
[----:B------:R-:W-:Y:S01]  /*4370*/  @!UP3 UMOV UR4, UR7 ;  /* 0x000000070004bc82 */ /* 0x000fe20008000000 */
[----:B----4-:R-:W-:Y:S02]  /*4380*/  @!UP3 UISETP.NE.AND UP0, UPT, UR5, 0x1, UPT ;  /* 0x000000010500b88c */ /* 0x010fe4000bf05270 */
[----:B------:R-:W-:Y:S02]  /*4390*/  @!UP3 USHF.R.U32.HI UR4, URZ, UR9, UR4 ;  /* 0x00000009ff04b299 */ /* 0x000fe40008011604 */
[----:B------:R-:W-:Y:S02]  /*43a0*/  UIMAD.WIDE.U32 UR6, UR13, UR11, URZ ;  /* 0x0000000b0d0672a5 */ /* 0x000fe4000f8e00ff */
[----:B------:R-:W-:Y:S02]  /*43b0*/  @!UP3 USEL UR8, UR14, UR4, !UP0 ;  /* 0x000000040e08b287 */ /* 0x000fe4000c000000 */
[----:B------:R-:W-:Y:S03]  /*43c0*/  @!UP3 UISETP.NE.AND UP0, UPT, UR10, 0x1, UPT ;  /* 0x000000010a00b88c */ /* 0x000fe6000bf05270 */
[----:B------:R-:W-:Y:S02]  /*43d0*/  @!UP3 UMOV UR6, UR7 ;  /* 0x000000070006bc82 */ /* 0x000fe40008000000 */
[----:B------:R-:W2:Y:S02]  /*43e0*/  @!UP3 LDCU UR4, c[0x0][0xb20] ;  /* 0x00016400ff04b7ac */ /* 0x000ea40008000800 */
[----:B--2---:R-:W-:Y:S04]  /*43f0*/  @!UP3 USHF.R.U32.HI UR6, URZ, UR4, UR6 ;  /* 0x00000004ff06b299 */ /* 0x004fe80008011606 */
[----:B------:R-:W-:Y:S04]  /*4400*/  @!UP3 USEL UR6, UR13, UR6, !UP0 ;  /* 0x000000060d06b287 */ /* 0x000fe8000c000000 */
[----:B------:R-:W-:Y:S02]  /*4410*/  @!UP3 UIADD3 UR4, UPT, UPT, -UR8, UR6, URZ ;  /* 0x000000060804b290 */ /* 0x000fe4000fffe1ff */
[----:B------:R-:W-:Y:S02]  /*4420*/  @!UP3 UIADD3 UR6, UPT, UPT, UR8, -UR6, URZ ;  /* 0x800000060806b290 */ /* 0x000fe4000fffe0ff */
[----:B------:R-:W-:Y:S02]  /*4430*/  @!UP3 UIMAD UR14, UR4, UR5, UR14 ;  /* 0x00000005040eb2a4 */ /* 0x000fe4000f8e020e */
[----:B------:R-:W-:Y:S01]  /*4440*/  @!UP3 UIMAD UR13, UR6, UR10, UR13 ;  /* 0x0000000a060db2a4 */ /* 0x000fe2000f8e020d */
[----:B------:R-:W-:Y:S11]  /*4450*/  BRA.U UP4, `(.L_x_76) ;  /* 0x0000000104107547 */ /* 0x000ff6000b800000 */
[----:B-1----:R-:W-:Y:S04]  /*4460*/  MOV R0, UR37 ;  /* 0x0000002500007c02 */ /* 0x002fe80008000f00 */
[----:B------:R-:W-:Y:S04]  /*4470*/  SHF.L.U32 R5, R0, 0x1f, RZ ;  /* 0x0000001f00057819 */ /* 0x000fe800000006ff */
[----:B------:R-:W1:Y:S02]  /*4480*/  SYNCS.PHASECHK.TRANS64.TRYWAIT P1, [UR21+0x58], R5 ;  /* 0x00005805ff0075a7 */ /* 0x000e640008021115 */
[----:B-1----:R-:W-:Y:S05]  /*4490*/  @!P1 BRA `(.L_x_77) ;  /* 0x00000038001c9947 */ /* 0x002fea0003800000 */
.L_x_76:
[----:B------:R-:W-:Y:S05]  /*44a0*/  BRA.U !UP6, `(.L_x_78) ;  /* 0x000000010e387547 */ /* 0x000fea000b800000 */
[----:B------:R-:W-:Y:S01]  /*44b0*/  UPLOP3.LUT UP1, UPT, UPT, UPT, UP5, 0x80, 0x8 ;  /* 0x000000000008789c */ /* 0x000fe20003f2f050 */
[----:B-1----:R-:W-:Y:S01]  /*44c0*/  HFMA2 R0, -RZ, RZ, 0, 5.9604644775390625e-08 ;  /* 0x00000001ff007431 */ /* 0x002fe200000001ff */
[----:B------:R-:W1:Y:S01]  /*44d0*/  LDCU.64 UR8, c[0x0][0x358] ;  /* 0x00006b00ff0877ac */ /* 0x000e620008000a00 */
[----:B------:R-:W-:Y:S03]  /*44e0*/  IMAD.MOV.U32 R84, RZ, RZ, 0x1 ;  /* 0x00000001ff547424 */ /* 0x000fe600078e00ff */
[----:B------:R-:W-:Y:S05]  /*44f0*/  PLOP3.LUT P1, PT, PT, PT, UP1, 0x80, 0x8 ;  /* 0x000000000008781c */ /* 0x000fea0003f2f018 */
[----:B------:R-:W2:Y:S01]  /*4500*/  @UP1 LDCU.64 UR4, c[0x0][0x888] ;  /* 0x00011100ff0417ac */ /* 0x000ea20008000a00 */
[----:B------:R-:W-:Y:S07]  /*4510*/  @UP1 UIMAD UR6, UR36, UR28, URZ ;  /* 0x0000001c240612a4 */ /* 0x000fee000f8e02ff */
[----:B------:R-:W-:Y:S01]  /*4520*/  @!P1 PRMT R84, R0, 0x7610, R84 ;  /* 0x0000761000549816 */ /* 0x000fe20000000054 */
[----:B--2---:R-:W-:Y:S06]  /*4530*/  @UP1 UIMAD.WIDE UR4, UR6, 0x4, UR4 ;  /* 0x00000004060418a5 */ /* 0x004fec000f8e0204 */
[----:B------:R-:W-:Y:S01]  /*4540*/  IMAD.U32 R6, RZ, RZ, UR4 ;  /* 0x00000004ff067e24 */ /* 0x000fe2000f8e00ff */
[----:B------:R-:W-:Y:S04]  /*4550*/  MOV R7, UR5 ;  /* 0x0000000500077c02 */ /* 0x000fe80008000f00 */
[----:B------:R-:W2:Y:S01]  /*4560*/  @!UP1 LDCU UR4, c[0x0][0x880] ;  /* 0x00011000ff0497ac */ /* 0x000ea20008000800 */
[----:B-1---5:R4:W5:Y:S02]  /*4570*/  @P1 LDG.E R41, desc[UR8][R6.64] ;  /* 0x0000000806291981 */ /* 0x022964000c1e1900 */
[----:B--2-4-:R-:W-:Y:S07]  /*4580*/  @!P1 IMAD.U32 R41, RZ, RZ, UR4 ;  /* 0x00000004ff299e24 */ /* 0x014fee000f8e00ff */
.L_x_78:
[----:B-----5:R-:W-:Y:S01]  /*4590*/  @!P0 FSETP.EQ.AND P2, PT, R41, RZ, PT ;  /* 0x000000ff2900820b */ /* 0x020fe20003f42000 */
[----:B------:R-:W-:Y:S01]  /*45a0*/  @!UPT UIADD3 URZ, UPT, UPT, URZ, URZ, URZ ;  /* 0x000000fffffff290 */ /* 0x000fe2000fffe0ff */
[----:B------:R-:W-:Y:S11]  /*45b0*/  @!P0 BRA `(.L_x_79) ;  /* 0x0000000000148947 */ /* 0x000ff60003800000 */
[----:B------:R-:W-:Y:S02]  /*45c0*/  LOP3.LUT P0, RZ, R84, 0xff, RZ, 0xc0, !PT ;  /* 0x000000ff54ff7812 */ /* 0x000fe4000780c0ff */
[----:B------:R-:W-:Y:S04]  /*45d0*/  PLOP3.LUT P2, PT, PT, PT, UP1, 0x80, 0x8 ;  /* 0x000000000008781c */ /* 0x000fe80003f4f018 */
[----:B------:R-:W-:Y:S07]  /*45e0*/  PLOP3.LUT P2, PT, P2, PT, PT, 0x8, 0x80 ;  /* 0x000000000080781c */ /* 0x000fee000174e170 */
[----:B------:R-:W-:Y:S11]  /*45f0*/  @P0 FSETP.EQ.AND P2, PT, R41, RZ, PT ;  /* 0x000000ff2900020b */ /* 0x000ff60003f42000 */
[----:B------:R-:W-:Y:S02]  /*4600*/  @!UPT UIADD3 URZ, UPT, UPT, URZ, URZ, URZ ;  /* 0x000000fffffff290 */ /* 0x000fe4000fffe0ff */
.L_x_79:
[----:B------:R-:W2:Y:S01]  /*4610*/  SYNCS.PHASECHK.TRANS64.TRYWAIT P0, [UR21+0x40], R4 ;  /* 0x00004004ff0075a7 */ /* 0x000ea20008001115 */
[----:B------:R-:W-:Y:S04]  /*4620*/  ELECT P1, URZ, PT ;  /* 0x0000000000ff782f */ /* 0x000fe80003820000 */
[----:B------:R-:W-:Y:S01]  /*4630*/  PLOP3.LUT P1, PT, P2, P1, PT, 0xf2, 0x2f ;  /* 0x00000000002f781c */ /* 0x000fe20001723e72 */
[----:B------:R-:W-:Y:S01]  /*4640*/  @!UPT UIADD3 URZ, UPT, UPT, URZ, URZ, URZ ;  /* 0x000000fffffff290 */ /* 0x000fe2000fffe0ff */
[----:B--2---:R-:W-:Y:S11]  /*4650*/  @!P0 BRA `(.L_x_80) ;  /* 0x0000003400c48947 */ /* 0x004ff60003800000 */
.L_x_139:
[----:B------:R-:W-:Y:S01]  /*4660*/  @!P1 IADD3 R2, P0, PT, R12, 0x580, RZ ;  /* 0x000005800c029810 */ /* 0x000fe20007f1e0ff */
[----:B------:R-:W-:Y:S01]  /*4670*/  VOTEU.ALL UP0, P1 ;  /* 0x0000000000ff7886 */ /* 0x000fe20000800000 */
[----:B------:R-:W-:Y:S01]  /*4680*/  UMOV UR6, 0x0 ;  /* 0x0000000000067882 */ /* 0x000fe20000000000 */
[----:B------:R-:W-:Y:S01]  /*4690*/  UMOV UR7, 0x10000000 ;  /* 0x1000000000077882 */ /* 0x000fe20000000000 */
[----:B------:R-:W-:Y:S01]  /*46a0*/  @!P1 R2UR UR5, R2 ;  /* 0x00000000020592ca */ /* 0x000fe200000e0000 */
[----:B-1----:R-:W-:Y:S01]  /*46b0*/  @!P1 IMAD.X R0, RZ, RZ, R13, P0 ;  /* 0x000000ffff009224 */ /* 0x002fe200000e060d */
[----:B------:R-:W-:Y:S01]  /*46c0*/  @!UP0 UIADD3 UR16, UPT, UPT, UR21, 0x200, URZ ;  /* 0x0000020015108890 */ /* 0x000fe2000fffe0ff */
[----:B------:R-:W-:Y:S01]  /*46d0*/  VIADD R10, R10, 0x1 ;  /* 0x000000010a0a7836 */ /* 0x000fe20000000000 */
[----:B------:R-:W-:Y:S01]  /*46e0*/  VOTEU.ALL UP0, P1 ;  /* 0x0000000000ff7886 */ /* 0x000fe20000800000 */
[----:B------:R-:W-:Y:S01]  /*46f0*/  UMOV UR20, UR36 ;  /* 0x0000002400147c82 */ /* 0x000fe20008000000 */
[----:B------:R-:W-:Y:S01]  /*4700*/  @!P1 R2UR UR4, R0 ;  /* 0x00000000000492ca */ /* 0x000fe200000e0000 */
[----:B------:R-:W-:Y:S06]  /*4710*/  @!P1 IMAD.MOV.U32 R0, RZ, RZ, 0x1000 ;  /* 0x00001000ff009424 */ /* 0x000fec00078e00ff */
[----:B------:R-:W-:Y:S06]  /*4720*/  IMAD.U32 R6, RZ, RZ, UR5 ;  /* 0x00000005ff067e24 */ /* 0x000fec000f8e00ff */
[----:B------:R-:W-:Y:S01]  /*4730*/  IMAD.U32 R7, RZ, RZ, UR4 ;  /* 0x00000004ff077e24 */ /* 0x000fe2000f8e00ff */
[----:B------:R-:W-:Y:S04]  /*4740*/  @!P1 R2UR UR4, R6 ;  /* 0x00000000060492ca */ /* 0x000fe800000e0000 */
[----:B------:R-:W-:Y:S11]  /*4750*/  @!P1 R2UR UR5, R7 ;  /* 0x00000000070592ca */ /* 0x000ff600000e0000 */
[----:B------:R-:W-:Y:S02]  /*4760*/  @!UPT UIADD3 URZ, UPT, UPT, URZ, URZ, URZ ;  /* 0x000000fffffff290 */ /* 0x000fe4000fffe0ff */
[----:B------:R1:W-:Y:S01]  /*4770*/  @!UP0 UTMALDG.3D [UR16], [UR4], desc[UR6] ;  /* 0x00000610040085b4 */ /* 0x0003e20008011000 */
[----:B------:R1:W-:Y:S01]  /*4780*/  @!P1 SYNCS.ARRIVE.TRANS64.RED.A0TR RZ, [UR21+0x30], R0 ;  /* 0x00003000ffff99a7 */ /* 0x0003e20008300415 */
[----:B------:R-:W-:Y:S01]  /*4790*/  SYNCS.ARRIVE.TRANS64.RED.A1T0 RZ, [UR39], RZ ;  /* 0x000000ffffff79a7 */ /* 0x000fe20008100427 */
[----:B------:R-:W2:Y:S02]  /*47a0*/  SYNCS.PHASECHK.TRANS64.TRYWAIT P0, [UR21+0x48], R4 ;  /* 0x00004804ff0075a7 */ /* 0x000ea40008001115 */
[----:B-12---:R-:W-:Y:S05]  /*47b0*/  @!P0 BRA `(.L_x_81) ;  /* 0x0000003400848947 */ /* 0x006fea0003800000 */
.L_x_141:
[----:B------:R-:W-:Y:S01]  /*47c0*/  @!P1 IADD3 R2, P0, PT, R12, 0x580, RZ ;  /* 0x000005800c029810 */ /* 0x000fe20007f1e0ff */
[----:B------:R-:W-:Y:S01]  /*47d0*/  VOTEU.ALL UP0, P1 ;  /* 0x0000000000ff7886 */ /* 0x000fe20000800000 */
[----:B------:R-:W-:Y:S01]  /*47e0*/  UMOV UR6, 0x0 ;  /* 0x0000000000067882 */ /* 0x000fe20000000000 */
[----:B------:R-:W-:Y:S01]  /*47f0*/  UMOV UR7, 0x10000000 ;  /* 0x1000000000077882 */ /* 0x000fe20000000000 */
[----:B------:R-:W-:Y:S01]  /*4800*/  @!P1 R2UR UR5, R2 ;  /* 0x00000000020592ca */ /* 0x000fe200000e0000 */
[----:B------:R-:W-:Y:S01]  /*4810*/  @!P1 IMAD.X R0, RZ, RZ, R13, P0 ;  /* 0x000000ffff009224 */ /* 0x000fe200000e060d */
[----:B------:R-:W-:Y:S01]  /*4820*/  @!UP0 UIADD3 UR10, UPT, UPT, UR18, 0x40, URZ ;  /* 0x00000040120a8890 */ /* 0x000fe2000fffe0ff */
[----:B------:R-:W-:Y:S01]  /*4830*/  ISETP.NE.AND P0, PT, R10, 0x2, PT ;  /* 0x000000020a00780c */ /* 0x000fe20003f05270 */
[----:B------:R-:W-:Y:S01]  /*4840*/  @!UP0 UIADD3 UR8, UPT, UPT, UR21, 0x1200, URZ ;  /* 0x0000120015088890 */ /* 0x000fe2000fffe0ff */
[----:B------:R-:W-:Y:S01]  /*4850*/  LOP3.LUT R11, R11, 0x1, RZ, 0x3c, !PT ;  /* 0x000000010b0b7812 */ /* 0x000fe200078e3cff */
[----:B------:R-:W-:Y:S01]  /*4860*/  @!UP0 UIADD3 UR9, UPT, UPT, UR21, 0x38, URZ ;  /* 0x0000003815098890 */ /* 0x000fe2000fffe0ff */
[----:B------:R-:W-:Y:S01]  /*4870*/  @!P1 R2UR UR4, R0 ;  /* 0x00000000000492ca */ /* 0x000fe200000e0000 */
[----:B------:R-:W-:Y:S01]  /*4880*/  VOTEU.ALL UP0, P1 ;  /* 0x0000000000ff7886 */ /* 0x000fe20000800000 */
[----:B------:R-:W-:Y:S01]  /*4890*/  UMOV UR11, UR19 ;  /* 0x00000013000b7c82 */ /* 0x000fe20008000000 */
[----:B------:R-:W-:Y:S01]  /*48a0*/  UMOV UR12, UR36 ;  /* 0x00000024000c7c82 */ /* 0x000fe20008000000 */
[----:B------:R-:W-:Y:S01]  /*48b0*/  SEL R0, RZ, 0x1, P0 ;  /* 0x00000001ff007807 */ /* 0x000fe20000000000 */
[----:B------:R-:W-:Y:S01]  /*48c0*/  UIADD3 UR30, UPT, UPT, UR13, UR59, URZ ;  /* 0x0000003b0d1e7290 */ /* 0x000fe2000fffe0ff */
[----:B-1----:R-:W-:Y:S01]  /*48d0*/  IMAD.U32 R4, RZ, RZ, UR5 ;  /* 0x00000005ff047e24 */ /* 0x002fe2000f8e00ff */
[----:B------:R-:W-:Y:S01]  /*48e0*/  SEL R10, R10, RZ, P0 ;  /* 0x000000ff0a0a7207 */ /* 0x000fe20000000000 */
[----:B------:R-:W-:Y:S01]  /*48f0*/  UIADD3 UR20, UPT, UPT, UR14, UR62, URZ ;  /* 0x0000003e0e147290 */ /* 0x000fe2000fffe0ff */
[----:B------:R-:W-:Y:S01]  /*4900*/  LOP3.LUT R9, R9, R0, RZ, 0x3c, !PT ;  /* 0x0000000009097212 */ /* 0x000fe200078e3cff */
[----:B------:R-:W-:Y:S01]  /*4910*/  UMOV UR36, UR26 ;  /* 0x0000001a00247c82 */ /* 0x000fe20008000000 */
[----:B------:R-:W-:Y:S02]  /*4920*/  UPLOP3.LUT UP4, UPT, UPT, UPT, UPT, 0x80, 0x8 ;  /* 0x000000000008789c */ /* 0x000fe40003f8f070 */
[----:B------:R-:W-:Y:S01]  /*4930*/  IMAD.U32 R5, RZ, RZ, UR4 ;  /* 0x00000004ff057e24 */ /* 0x000fe2000f8e00ff */
[----:B------:R-:W-:Y:S04]  /*4940*/  @!P1 R2UR UR4, R4 ;  /* 0x00000000040492ca */ /* 0x000fe800000e0000 */
[----:B------:R-:W-:Y:S11]  /*4950*/  @!P1 R2UR UR5, R5 ;  /* 0x00000000050592ca */ /* 0x000ff600000e0000 */
[----:B------:R-:W-:Y:S02]  /*4960*/  @!UPT UIADD3 URZ, UPT, UPT, URZ, URZ, URZ ;  /* 0x000000fffffff290 */ /* 0x000fe4000fffe0ff */
[----:B------:R1:W-:Y:S01]  /*4970*/  @!UP0 UTMALDG.3D [UR8], [UR4], desc[UR6] ;  /* 0x00000608040085b4 */ /* 0x0003e20008011000 */
[----:B------:R1:W-:Y:S01]  /*4980*/  @!P1 SYNCS.ARRIVE.TRANS64.RED.A0TR RZ, [UR21+0x38], R3 ;  /* 0x00003803ffff99a7 */ /* 0x0003e20008300415 */
[----:B------:R-:W-:Y:S01]  /*4990*/  SYNCS.ARRIVE.TRANS64.RED.A1T0 RZ, [UR38], RZ ;  /* 0x000000ffffff79a7 */ /* 0x000fe20008100426 */
[----:B------:R-:W-:Y:S05]  /*49a0*/  BRA.U UP2, `(.L_x_82) ;  /* 0xfffffff502147547 */ /* 0x000fea000b83ffff */
[----:B-1----:R-:W-:-:S04]  /*49b0*/  SHF.L.U32 R3, R11, 0x1f, RZ ;  /* 0x0000001f0b037819 */ /* 0x002fc800000006ff */
[----:B------:R-:W1:Y:S02]  /*49c0*/  SYNCS.PHASECHK.TRANS64.TRYWAIT P0, [UR21+0x40], R3 ;  /* 0x00004003ff0075a7 */ /* 0x000e640008001115 */
[----:B-1----:R-:W-:Y:S05]  /*49d0*/  @!P0 BRA `(.L_x_83) ;  /* 0x0000003400148947 */ /* 0x002fea0003800000 */
.L_x_143:
[----:B-1----:R-:W-:-:S07]  /*49e0*/  MOV R0, UR21 ;  /* 0x0000001500007c02 */ /* 0x002fce0008000f00 */
.L_x_84:
[----:B-1----:R-:W-:-:S04]  /*49f0*/  SHF.L.U32 R3, R11, 0x1f, RZ ;  /* 0x0000001f0b037819 */ /* 0x002fc800000006ff */
[----:B------:R1:W2:Y:S03]  /*4a00*/  SYNCS.PHASECHK.TRANS64.TRYWAIT P0, [R0+URZ+0x48], R3 ;  /* 0x00004803000075a7 */ /* 0x0002a600080011ff */
[----:B--2---:R-:W-:Y:S05]  /*4a10*/  @!P0 NANOSLEEP.SYNCS 0x989680 ;  /* 0x009896800000895d */ /* 0x004fea0003900000 */
[----:B------:R-:W2:Y:S02]  /*4a20*/  @!P0 SYNCS.PHASECHK.TRANS64 P0, [R0+URZ+0x48], R3 ;  /* 0x00004803000085a7 */ /* 0x000ea400080010ff */
[----:B--23--:R-:W-:Y:S05]  /*4a30*/  @P0 EXIT ;  /* 0x000000000000094d */ /* 0x00cfea0003800000 */
[----:B------:R-:W-:Y:S05]  /*4a40*/  BRA `(.L_x_84) ;  /* 0xfffffffc00e87947 */ /* 0x000fea000383ffff */
.L_x_73:
[----:B------:R-:W-:-:S06]  /*4a50*/  UISETP.GE.AND UP0, UPT, UR18, 0x4, UPT ;  /* 0x000000041200788c */ /* 0x000fcc000bf06270 */
[----:B------:R-:W-:-:S13]  /*4a60*/  PLOP3.LUT P0, PT, PT, PT, UP0, 0x80, 0x8 ;  /* 0x000000000008781c */ /* 0x000fda0003f0f008 */
[----:B-1----:R-:W-:Y:S05]  /*4a70*/  @!P0 EXIT ;  /* 0x000000000000894d */ /* 0x002fea0003800000 */
[----:B------:R-:W1:Y:S08]  /*4a80*/  S2UR UR4, SR_CgaCtaId ;  /* 0x00000000000479c3 */ /* 0x000e700000008800 */
[----:B------:R-:W-:Y:S01]  /*4a90*/  BAR.SYNC.DEFER_BLOCKING 0x6, 0xa0 ;  /* 0x0182800000007b1d */ /* 0x000fe20000010000 */
[C---:B------:R-:W-:Y:S01]  /*4aa0*/  IMAD.SHL.U32 R7, R93.reuse, 0x40, RZ ;  /* 0x000000405d077824 */ /* 0x040fe200078e00ff */
[C---:B------:R-:W-:Y:S01]  /*4ab0*/  LOP3.LUT R95, R93.reuse, 0x60, RZ, 0xc0, !PT ;  /* 0x000000605d5f7812 */ /* 0x040fe200078ec0ff */
[----:B------:R-:W-:-:S02]  /*4ac0*/  IMAD.SHL.U32 R4, R93, 0x20, RZ ;  /* 0x000000205d047824 */ /* 0x000fc400078e00ff */
[----:B------:R-:W-:Y:S02]  /*4ad0*/  HFMA2 R36, -RZ, RZ, 0, 0 ;  /* 0x00000000ff247431 */ /* 0x000fe400000001ff */
[----:B------:R-:W-:Y:S01]  /*4ae0*/  IMAD.SHL.U32 R6, R93, 0x2, RZ ;  /* 0x000000025d067824 */ /* 0x000fe200078e00ff */
[----:B------:R-:W-:Y:S01]  /*4af0*/  UMOV UR44, 0x400 ;  /* 0x00000400002c7882 */ /* 0x000fe20000000000 */
[----:B------:R-:W2:Y:S01]  /*4b00*/  LDC.64 R82, c[0x0][0x8b0] ;  /* 0x00022c00ff527b82 */ /* 0x000ea20000000a00 */
[----:B------:R-:W-:Y:S01]  /*4b10*/  LOP3.LUT R5, R7, 0x180, RZ, 0xc0, !PT ;  /* 0x0000018007057812 */ /* 0x000fe200078ec0ff */
[----:B------:R-:W-:Y:S01]  /*4b20*/  IMAD.U32 R37, R93, 0x10000, RZ ;  /* 0x000100005d257824 */ /* 0x000fe200078e00ff */
[----:B------:R-:W-:Y:S01]  /*4b30*/  LOP3.LUT R4, R4, 0xc00, RZ, 0xc0, !PT ;  /* 0x00000c0004047812 */ /* 0x000fe200078ec0ff */
[----:B------:R-:W-:Y:S01]  /*4b40*/  IMAD.MOV.U32 R92, RZ, RZ, RZ ;  /* 0x000000ffff5c7224 */ /* 0x000fe200078e00ff */
[----:B------:R-:W-:Y:S01]  /*4b50*/  LOP3.LUT R6, R5, 0x20, R6, 0xf8, !PT ;  /* 0x0000002005067812 */ /* 0x000fe200078ef806 */
[----:B------:R-:W-:Y:S01]  /*4b60*/  IMAD.SHL.U32 R5, R93, 0x8, RZ ;  /* 0x000000085d057824 */ /* 0x000fe200078e00ff */
[----:B------:R-:W-:Y:S01]  /*4b70*/  LOP3.LUT R4, R4, 0x40, R7, 0xf8, !PT ;  /* 0x0000004004047812 */ /* 0x000fe200078ef807 */
[----:B------:R-:W3:Y:S01]  /*4b80*/  LDC.64 R80, c[0x0][0x8a8] ;  /* 0x00022a00ff507b82 */ /* 0x000ee20000000a00 */
[----:B------:R-:W-:Y:S01]  /*4b90*/  LOP3.LUT R37, R37, 0x600000, RZ, 0xc0, !PT ;  /* 0x0060000025257812 */ /* 0x000fe200078ec0ff */
[----:B------:R-:W-:Y:S01]  /*4ba0*/  IMAD.MOV.U32 R87, RZ, RZ, RZ ;  /* 0x000000ffff577224 */ /* 0x000fe200078e00ff */
[----:B------:R-:W-:-:S02]  /*4bb0*/  LOP3.LUT R5, R6, 0x30, R5, 0x78, !PT ;  /* 0x0000003006057812 */ /* 0x000fc400078e7805 */
[----:B------:R-:W-:Y:S02]  /*4bc0*/  CS2R R90, SRZ ;  /* 0x00000000005a7805 */ /* 0x000fe4000001ff00 */
[----:B------:R-:W-:Y:S01]  /*4bd0*/  LOP3.LUT R4, R4, 0x200, R7, 0xf8, !PT ;  /* 0x0000020004047812 */ /* 0x000fe200078ef807 */
[----:B------:R-:W-:Y:S01]  /*4be0*/  IMAD.MOV.U32 R89, RZ, RZ, RZ ;  /* 0x000000ffff597224 */ /* 0x000fe200078e00ff */
[----:B------:R-:W-:Y:S01]  /*4bf0*/  LOP3.LUT R93, R93, 0x2, RZ, 0xc0, !PT ;  /* 0x000000025d5d7812 */ /* 0x000fe200078ec0ff */
[----:B-1----:R-:W-:Y:S01]  /*4c00*/  ULEA UR44, UR4, UR44, 0x18 ;  /* 0x0000002c042c7291 */ /* 0x002fe2000f8ec0ff */
[----:B------:R-:W-:Y:S01]  /*4c10*/  LOP3.LUT R71, R4, R5, RZ, 0xfc, !PT ;  /* 0x0000000504477212 */ /* 0x000fe200078efcff */
[----:B------:R-:W1:Y:S01]  /*4c20*/  LDCU UR57, c[0x0][0x370] ;  /* 0x00006e00ff3977ac */ /* 0x000e620008000800 */
[----:B------:R-:W-:Y:S01]  /*4c30*/  IADD3 R88, PT, PT, -R93, RZ, RZ ;  /* 0x000000ff5d587210 */ /* 0x000fe20007ffe1ff */
[----:B------:R-:W-:Y:S01]  /*4c40*/  UIADD3 UR4, UPT, UPT, UR44, 0x2200, URZ ;  /* 0x000022002c047890 */ /* 0x000fe2000fffe0ff */
[----:B------:R-:W4:Y:S04]  /*4c50*/  LDCU UR43, c[0x0][0xb0c] ;  /* 0x00016180ff2b77ac */ /* 0x000f280008000800 */
[----:B------:R-:W1:Y:S01]  /*4c60*/  LDS R0, [UR44+0x110] ;  /* 0x0001102cff007984 */ /* 0x000e620008000800 */
[----:B------:R-:W-:Y:S01]  /*4c70*/  IMAD.U32 R94, RZ, RZ, UR4 ;  /* 0x00000004ff5e7e24 */ /* 0x000fe2000f8e00ff */
[----:B------:R-:W1:Y:S01]  /*4c80*/  LDCU UR39, c[0x0][0xb30] ;  /* 0x00016600ff2777ac */ /* 0x000e620008000800 */
[----:B------:R-:W1:Y:S01]  /*4c90*/  LDCU.64 UR46, c[0x0][0x888] ;  /* 0x00011100ff2e77ac */ /* 0x000e620008000a00 */
[----:B------:R-:W1:Y:S01]  /*4ca0*/  LDCU.64 UR40, c[0x0][0xb28] ;  /* 0x00016500ff2877ac */ /* 0x000e620008000a00 */
[----:B------:R-:W1:Y:S01]  /*4cb0*/  LDCU.64 UR60, c[0x0][0x890] ;  /* 0x00011200ff3c77ac */ /* 0x000e620008000a00 */
[----:B------:R-:W1:Y:S01]  /*4cc0*/  LDCU.128 UR52, c[0x0][0xb10] ;  /* 0x00016200ff3477ac */ /* 0x000e620008000c00 */
[----:B------:R-:W1:Y:S01]  /*4cd0*/  LDCU UR56, c[0x0][0x374] ;  /* 0x00006e80ff3877ac */ /* 0x000e620008000800 */
[----:B------:R-:W-:Y:S01]  /*4ce0*/  UIADD3 UR63, UPT, UPT, UR44, 0x200, URZ ;  /* 0x000002002c3f7890 */ /* 0x000fe2000fffe0ff */
[----:B-1234-:R-:W-:-:S11]  /*4cf0*/  IMAD.IADD R37, R0, 0x1, R37 ;  /* 0x0000000100257824 */ /* 0x01efd600078e0225 */
.L_x_110:
[----:B------:R-:W-:Y:S02]  /*4d00*/  LEA R3, R87, UR44, 0x3 ;  /* 0x0000002c57037c11 */ /* 0x000fe4000f8e18ff */
[----:B------:R-:W-:Y:S02]  /*4d10*/  SHF.L.U32 R0, R91, 0x1f, RZ ;  /* 0x0000001f5b007819 */ /* 0x000fe400000006ff */
[----:B------:R-:W-:Y:S02]  /*4d20*/  LEA R5, R87, UR44, 0x4 ;  /* 0x0000002c57057c11 */ /* 0x000fe4000f8e20ff */
[----:B-1----:R-:W1:Y:S02]  /*4d30*/  SYNCS.PHASECHK.TRANS64.TRYWAIT P0, [R3+URZ+0x60], R0 ;  /* 0x00006000030075a7 */ /* 0x002e6400080011ff */
[----:B-1----:R-:W-:Y:S05]  /*4d40*/  @!P0 BRA `(.L_x_85) ;  /* 0x0000003000508947 */ /* 0x002fea0003800000 */
.L_x_144:
[----:B------:R-:W2:Y:S01]  /*4d50*/  LDS.128 R4, [R5+0xf0] ;  /* 0x0000f00005047984 */ /* 0x000ea20000000c00 */
[----:B------:R-:W-:Y:S01]  /*4d60*/  UISETP.GE.AND UP0, UPT, UR42, 0x1, UPT ;  /* 0x000000012a00788c */ /* 0x000fe2000bf06270 */
[----:B------:R-:W-:Y:S01]  /*4d70*/  @!PT LDS RZ, [RZ] ;  /* 0x00000000fffff984 */ /* 0x000fe20000000800 */
[----:B------:R-:W-:Y:S01]  /*4d80*/  @!PT LDS RZ, [RZ] ;  /* 0x00000000fffff984 */ /* 0x000fe20000000800 */
[----:B------:R-:W-:Y:S01]  /*4d90*/  @!PT LDS RZ, [RZ] ;  /* 0x00000000fffff984 */ /* 0x000fe20000000800 */
[----:B------:R-:W-:Y:S01]  /*4da0*/  @!PT LDS RZ, [RZ] ;  /* 0x00000000fffff984 */ /* 0x000fe20000000800 */
[----:B------:R3:W-:Y:S06]  /*4db0*/  MEMBAR.ALL.CTA ;  /* 0x0000000000007992 */ /* 0x0007ec0000008000 */
[----:B---3--:R-:W3:Y:S01]  /*4dc0*/  FENCE.VIEW.ASYNC.S ;  /* 0x00000000000073c6 */ /* 0x008ee20000000000 */
[----:B--2---:R-:W-:Y:S11]  /*4dd0*/  LOP3.LUT P0, RZ, R6, 0x1, RZ, 0xc0, !PT ;  /* 0x0000000106ff7812 */ /* 0x004ff6000780c0ff */
[----:B------:R-:W-:Y:S02]  /*4de0*/  @!UPT UIADD3 URZ, UPT, UPT, URZ, URZ, URZ ;  /* 0x000000fffffff290 */ /* 0x000fe4000fffe0ff */
[----:B---3--:R-:W-:Y:S01]  /*4df0*/  VOTEU.ANY UP1, P0 ;  /* 0x0000000000ff7886 */ /* 0x008fe20000020100 */
[----:B------:R-:W-:Y:S01]  /*4e00*/  PLOP3.LUT P0, PT, PT, PT, UP1, 0x80, 0x8 ;  /* 0x000000000008781c */ /* 0x000fe20003f0f018 */
[----:B------:R-:W-:Y:S11]  /*4e10*/  UP2UR UR45, UPR, URZ, 0x2 ;  /* 0x00000002ff2d7883 */ /* 0x000ff60008000000 */
[----:B------:R-:W-:Y:S01]  /*4e20*/  @!UPT UIADD3 URZ, UPT, UPT, URZ, URZ, URZ ;  /* 0x000000fffffff290 */ /* 0x000fe2000fffe0ff */
[----:B-1----:R-:W-:Y:S02]  /*4e30*/  @P0 SHF.R.U32.HI R0, RZ, 0x10, R5 ;  /* 0x00000010ff000819 */ /* 0x002fe40000011605 */
        /* <DEDUP_REMOVED lines=12> */
[----:B------:R-:W2:Y:S01]  /*4f00*/  LDCU UR12, c[0x0][0xb20] ;  /* 0x00016400ff0c77ac */ /* 0x000ea20008000800 */
[----:B------:R-:W-:Y:S02]  /*4f10*/  UIMAD.WIDE.U32 UR4, UR56, UR55, URZ ;  /* 0x00000037380472a5 */ /* 0x000fe4000f8e00ff */
[----:B------:R-:W-:Y:S02]  /*4f20*/  UIMAD.WIDE.U32 UR6, UR57, UR52, URZ ;  /* 0x00000034390672a5 */ /* 0x000fe4000f8e00ff */
[----:B------:R-:W-:Y:S02]  /*4f30*/  UISETP.NE.AND UP0, UPT, UR54, 0x1, UPT ;  /* 0x000000013600788c */ /* 0x000fe4000bf05270 */
[----:B------:R-:W-:Y:S02]  /*4f40*/  UIMAD.WIDE.U32 UR8, UR37, UR55, URZ ;  /* 0x00000037250872a5 */ /* 0x000fe4000f8e00ff */
[----:B------:R-:W-:Y:S02]  /*4f50*/  UIMAD.WIDE.U32 UR10, UR38, UR52, URZ ;  /* 0x00000034260a72a5 */ /* 0x000fe4000f8e00ff */
[----:B------:R-:W-:Y:S02]  /*4f60*/  UISETP.NE.AND UP1, UPT, UR43, 0x1, UPT ;  /* 0x000000012b00788c */ /* 0x000fe4000bf25270 */
[----:B------:R-:W-:Y:S01]  /*4f70*/  UISETP.NE.AND UP2, UPT, UR42, 0x1, UPT ;  /* 0x000000012a00788c */ /* 0x000fe2000bf45270 */
[----:B------:R-:W-:Y:S02]  /*4f80*/  UMOV UR4, UR5 ;  /* 0x0000000500047c82 */ /* 0x000fe40008000000 */
[----:B--2---:R-:W-:Y:S03]  /*4f90*/  USHF.R.U32.HI UR5, URZ, UR12, UR4 ;  /* 0x0000000cff057299 */ /* 0x004fe60008011604 */
[----:B------:R-:W-:Y:S02]  /*4fa0*/  UMOV UR4, UR7 ;  /* 0x0000000700047c82 */ /* 0x000fe40008000000 */
[----:B------:R-:W-:Y:S02]  /*4fb0*/  USHF.R.U32.HI UR7, URZ, UR53, UR4 ;  /* 0x00000035ff077299 */ /* 0x000fe40008011604 */
[----:B------:R-:W-:Y:S02]  /*4fc0*/  USEL UR4, UR56, UR5, !UP0 ;  /* 0x0000000538047287 */ /* 0x000fe4000c000000 */
[----:B------:R-:W-:Y:S01]  /*4fd0*/  USEL UR7, UR57, UR7, !UP1 ;  /* 0x0000000739077287 */ /* 0x000fe2000c800000 */
[----:B------:R-:W-:Y:S01]  /*4fe0*/  UMOV UR5, UR9 ;  /* 0x0000000900057c82 */ /* 0x000fe20008000000 */
[----:B------:R-:W-:Y:S02]  /*4ff0*/  UIMAD.WIDE.U32 UR8, UR4, UR40, URZ ;  /* 0x00000028040872a5 */ /* 0x000fe4000f8e00ff */
[----:B------:R-:W-:Y:S03]  /*5000*/  USHF.R.U32.HI UR6, URZ, UR12, UR5 ;  /* 0x0000000cff067299 */ /* 0x000fe60008011605 */
[----:B------:R-:W-:Y:S01]  /*5010*/  UMOV UR5, UR11 ;  /* 0x0000000b00057c82 */ /* 0x000fe20008000000 */
[----:B------:R-:W-:Y:S02]  /*5020*/  UIMAD.WIDE.U32 UR10, UR7, UR40, URZ ;  /* 0x00000028070a72a5 */ /* 0x000fe4000f8e00ff */
[----:B------:R-:W-:Y:S02]  /*5030*/  USHF.R.U32.HI UR12, URZ, UR53, UR5 ;  /* 0x00000035ff0c7299 */ /* 0x000fe40008011605 */
[----:B------:R-:W-:Y:S01]  /*5040*/  USEL UR6, UR37, UR6, !UP0 ;  /* 0x0000000625067287 */ /* 0x000fe2000c000000 */
[----:B------:R-:W-:Y:S02]  /*5050*/  UMOV UR5, UR9 ;  /* 0x0000000900057c82 */ /* 0x000fe40008000000 */
[----:B------:R-:W-:Y:S01]  /*5060*/  UMOV UR10, UR11 ;  /* 0x0000000b000a7c82 */ /* 0x000fe20008000000 */
[----:B------:R-:W-:Y:S02]  /*5070*/  @UP2 USHF.R.U32.HI UR4, URZ, UR41, UR5 ;  /* 0x00000029ff042299 */ /* 0x000fe40008011605 */
[----:B------:R-:W-:Y:S02]  /*5080*/  @UP2 USHF.R.U32.HI UR7, URZ, UR41, UR10 ;  /* 0x00000029ff072299 */ /* 0x000fe4000801160a */
[----:B------:R-:W-:Y:S02]  /*5090*/  UIMAD UR4, UR42, UR4, URZ ;  /* 0x000000042a0472a4 */ /* 0x000fe4000f8e02ff */
[----:B------:R-:W-:Y:S02]  /*50a0*/  UIMAD.WIDE.U32 UR10, UR6, UR40, URZ ;  /* 0x00000028060a72a5 */ /* 0x000fe4000f8e00ff */
[----:B------:R-:W-:Y:S02]  /*50b0*/  USEL UR5, UR38, UR12, !UP1 ;  /* 0x0000000c26057287 */ /* 0x000fe4000c800000 */
[----:B------:R-:W-:Y:S02]  /*50c0*/  UIMAD UR8, UR42, UR7, URZ ;  /* 0x000000072a0872a4 */ /* 0x000fe4000f8e02ff */
[----:B------:R-:W-:Y:S03]  /*50d0*/  UISETP.GE.AND UP0, UPT, UR6, UR4, UPT ;  /* 0x000000040600728c */ /* 0x000fe6000bf06270 */
[----:B------:R-:W-:Y:S01]  /*50e0*/  UMOV UR4, UR11 ;  /* 0x0000000b00047c82 */ /* 0x000fe20008000000 */
[----:B------:R-:W-:Y:S02]  /*50f0*/  UISETP.GE.OR UP0, UPT, UR5, UR8, UP0 ;  /* 0x000000080500728c */ /* 0x000fe40008706670 */
[----:B------:R-:W-:Y:S02]  /*5100*/  USHF.R.U32.HI UR4, URZ, UR41, UR4 ;  /* 0x00000029ff047299 */ /* 0x000fe40008011604 */
[----:B------:R-:W-:Y:S02]  /*5110*/  UIMAD.WIDE.U32 UR8, UR5, UR40, URZ ;  /* 0x00000028050872a5 */ /* 0x000fe4000f8e00ff */
[----:B------:R-:W-:Y:S02]  /*5120*/  USEL UR11, UR6, UR4, !UP2 ;  /* 0x00000004060b7287 */ /* 0x000fe4000d000000 */
[----:B------:R-:W-:Y:S02]  /*5130*/  UIADD3 UR8, UPT, UPT, -UR5, URZ, URZ ;  /* 0x000000ff05087290 */ /* 0x000fe4000fffe1ff */
[----:B------:R-:W-:Y:S01]  /*5140*/  UIADD3 UR10, UPT, UPT, -UR11, URZ, URZ ;  /* 0x000000ff0b0a7290 */ /* 0x000fe2000fffe1ff */
[----:B------:R-:W-:Y:S01]  /*5150*/  @!UP0 UMOV UR4, UR9 ;  /* 0x0000000900048c82 */ /* 0x000fe20008000000 */
[----:B------:R-:W-:Y:S02]  /*5160*/  UIADD3 UR9, UPT, UPT, -UR6, URZ, URZ ;  /* 0x000000ff06097290 */ /* 0x000fe4000fffe1ff */
[----:B------:R-:W-:Y:S02]  /*5170*/  @!UP0 USHF.R.U32.HI UR4, URZ, UR41, UR4 ;  /* 0x00000029ff048299 */ /* 0x000fe40008011604 */
[----:B------:R-:W-:Y:S02]  /*5180*/  UIMAD UR10, UR42, UR10, UR6 ;  /* 0x0000000a2a0a72a4 */ /* 0x000fe4000f8e0206 */
[----:B------:R-:W-:Y:S04]  /*5190*/  @!UP0 USEL UR4, UR5, UR4, !UP2 ;  /* 0x0000000405048287 */ /* 0x000fe8000d000000 */
[----:B------:R-:W-:Y:S02]  /*51a0*/  @!UP0 UIMAD UR10, UR7, UR10, UR4 ;  /* 0x0000000a070a82a4 */ /* 0x000fe4000f8e0204 */
[----:B------:R-:W-:Y:S02]  /*51b0*/  @!UP0 UIADD3 UR11, UPT, UPT, UR11, -UR4, URZ ;  /* 0x800000040b0b8290 */ /* 0x000fe4000fffe0ff */
[----:B------:R-:W-:Y:S02]  /*51c0*/  UIMAD UR7, UR43, UR8, UR38 ;  /* 0x000000082b0772a4 */ /* 0x000fe4000f8e0226 */
[----:B------:R-:W-:Y:S02]  /*51d0*/  @!UP0 UIMAD UR6, UR11, UR42, UR5 ;  /* 0x0000002a0b0682a4 */ /* 0x000fe4000f8e0205 */
[----:B------:R-:W-:Y:S01]  /*51e0*/  UIMAD UR4, UR54, UR9, UR37 ;  /* 0x00000009360472a4 */ /* 0x000fe2000f8e0225 */
[----:B------:R-:W-:Y:S02]  /*51f0*/  @!UP0 UMOV UR5, UR10 ;  /* 0x0000000a00058c82 */ /* 0x000fe40008000000 */
[----:B------:R-:W-:Y:S02]  /*5200*/  UIMAD UR38, UR5, UR43, UR7 ;  /* 0x0000002b052672a4 */ /* 0x000fe4000f8e0207 */
[----:B------:R-:W-:Y:S11]  /*5210*/  UIMAD UR37, UR6, UR54, UR4 ;  /* 0x00000036062572a4 */ /* 0x000ff6000f8e0204 */
[----:B------:R-:W-:Y:S01]  /*5220*/  @!UPT UIADD3 URZ, UPT, UPT, URZ, URZ, URZ ;  /* 0x000000fffffff290 */ /* 0x000fe2000fffe0ff */
.L_x_86:
[----:B------:R-:W-:Y:S01]  /*5230*/  UISETP.NE.AND UP0, UPT, UR39, 0x1, UPT ;  /* 0x000000012700788c */ /* 0x000fe2000bf05270 */
[----:B------:R-:W-:Y:S01]  /*5240*/  IADD3 R87, PT, PT, R87, 0x1, RZ ;  /* 0x0000000157577810 */ /* 0x000fe20007ffe0ff */
[----:B------:R-:W-:Y:S02]  /*5250*/  USHF.L.U32 UR50, UR20, 0x6, URZ ;  /* 0x0000000614327899 */ /* 0x000fe400080006ff */
[----:B------:R-:W-:Y:S07]  /*5260*/  USHF.L.U32 UR49, UR30, 0x7, URZ ;  /* 0x000000071e317899 */ /* 0x000fee00080006ff */
[----:B------:R-:W2:Y:S01]  /*5270*/  @!UP0 LDCU.128 UR12, c[0x0][0xb10] ;  /* 0x00016200ff0c87ac */ /* 0x000ea20008000c00 */
[----:B------:R-:W3:Y:S01]  /*5280*/  @!UP0 LDCU UR5, c[0x0][0xb0c] ;  /* 0x00016180ff0587ac */ /* 0x000ee20008000800 */
[----:B------:R-:W4:Y:S01]  /*5290*/  @!UP0 LDCU UR10, c[0x0][0xb20] ;  /* 0x00016400ff0a87ac */ /* 0x000f220008000800 */
[----:B--2---:R-:W-:Y:S02]  /*52a0*/  UIMAD.WIDE.U32 UR8, UR38, UR12, URZ ;  /* 0x0000000c260872a5 */ /* 0x004fe4000f8e00ff */
[----:B------:R-:W-:Y:S02]  /*52b0*/  UIMAD.WIDE.U32 UR6, UR37, UR15, URZ ;  /* 0x0000000f250672a5 */ /* 0x000fe4000f8e00ff */
[----:B------:R-:W-:Y:S03]  /*52c0*/  @!UP0 UISETP.NE.AND UP1, UPT, UR14, 0x1, UPT ;  /* 0x000000010e00888c */ /* 0x000fe6000bf25270 */
[----:B------:R-:W-:Y:S01]  /*52d0*/  @!UP0 UMOV UR4, UR9 ;  /* 0x0000000900048c82 */ /* 0x000fe20008000000 */
[----:B---3--:R-:W-:Y:S02]  /*52e0*/  @!UP0 UISETP.NE.AND UP2, UPT, UR5, 0x1, UPT ;  /* 0x000000010500888c */ /* 0x008fe4000bf45270 */
[----:B------:R-:W-:Y:S01]  /*52f0*/  @!UP0 USHF.R.U32.HI UR4, URZ, UR13, UR4 ;  /* 0x0000000dff048299 */ /* 0x000fe20008011604 */
[----:B------:R-:W-:Y:S02]  /*5300*/  @!UP0 UMOV UR6, UR7 ;  /* 0x0000000700068c82 */ /* 0x000fe40008000000 */
[----:B----4-:R-:W-:Y:S02]  /*5310*/  @!UP0 USHF.R.U32.HI UR6, URZ, UR10, UR6 ;  /* 0x0000000aff068299 */ /* 0x010fe40008011606 */
[----:B------:R-:W-:Y:S02]  /*5320*/  @!UP0 USEL UR7, UR38, UR4, !UP2 ;  /* 0x0000000426078287 */ /* 0x000fe4000d000000 */
[----:B------:R-:W-:Y:S04]  /*5330*/  @!UP0 USEL UR6, UR37, UR6, !UP1 ;  /* 0x0000000625068287 */ /* 0x000fe8000c800000 */
[----:B------:R-:W-:Y:S02]  /*5340*/  @!UP0 UIADD3 UR4, UPT, UPT, -UR7, UR6, URZ ;  /* 0x0000000607048290 */ /* 0x000fe4000fffe1ff */
[----:B------:R-:W-:Y:S02]  /*5350*/  @!UP0 UIADD3 UR6, UPT, UPT, UR7, -UR6, URZ ;  /* 0x8000000607068290 */ /* 0x000fe4000fffe0ff */
[----:B------:R-:W-:Y:S02]  /*5360*/  @!UP0 UIMAD UR38, UR4, UR5, UR38 ;  /* 0x00000005042682a4 */ /* 0x000fe4000f8e0226 */
[----:B------:R-:W-:Y:S02]  /*5370*/  @!UP0 UIMAD UR37, UR6, UR14, UR37 ;  /* 0x0000000e062582a4 */ /* 0x000fe4000f8e0225 */
[----:B------:R-:W-:Y:S09]  /*5380*/  ULOP3.LUT UP0, URZ, UR63, 0x1b0, URZ, 0xc0, !UPT ;  /* 0x000001b03fff7892 */ /* 0x000ff2000f80c0ff */
[----:B------:R-:W-:Y:S05]  /*5390*/  BRA.U !UP0, `(.L_x_87) ;  /* 0x0000000108407547 */ /* 0x000fea000b800000 */
[----:B------:R-:W2:Y:S01]  /*53a0*/  LDCU.64 UR8, c[0x4][0x80] ;  /* 0x01001000ff0877ac */ /* 0x000ea20008000a00 */
[----:B------:R-:W-:Y:S01]  /*53b0*/  MOV R3, 0x0 ;  /* 0x0000000000037802 */ /* 0x000fe20000000f00 */
[----:B------:R-:W-:Y:S02]  /*53c0*/  HFMA2 R12, -RZ, RZ, 0, 5.9604644775390625e-08 ;  /* 0x00000001ff0c7431 */ /* 0x000fe400000001ff */
[----:B------:R-:W-:Y:S02]  /*53d0*/  IMAD.MOV.U32 R8, RZ, RZ, 0x70 ;  /* 0x00000070ff087424 */ /* 0x000fe400078e00ff */
[----:B------:R-:W-:Y:S01]  /*53e0*/  IMAD.MOV.U32 R13, RZ, RZ, RZ ;  /* 0x000000ffff0d7224 */ /* 0x000fe200078e00ff */
[----:B------:R-:W3:Y:S01]  /*53f0*/  LDCU.64 UR6, c[0x4][0x88] ;  /* 0x01001100ff0677ac */ /* 0x000ee20008000a00 */
[----:B------:R-:W4:Y:S01]  /*5400*/  LDC.64 R2, c[0x4][R3] ;  /* 0x0100000003027b82 */ /* 0x000f220000000a00 */
[----:B------:R-:W1:Y:S01]  /*5410*/  LDCU.64 UR4, c[0x4][0x8] ;  /* 0x01000100ff0477ac */ /* 0x000e620008000a00 */
[----:B--2---:R-:W-:Y:S01]  /*5420*/  MOV R5, UR9 ;  /* 0x0000000900057c02 */ /* 0x004fe20008000f00 */
[----:B------:R-:W-:Y:S01]  /*5430*/  IMAD.U32 R4, RZ, RZ, UR8 ;  /* 0x00000008ff047e24 */ /* 0x000fe2000f8e00ff */
[----:B---3--:R-:W-:Y:S01]  /*5440*/  MOV R7, UR7 ;  /* 0x0000000700077c02 */ /* 0x008fe20008000f00 */
[----:B------:R-:W-:Y:S01]  /*5450*/  IMAD.U32 R6, RZ, RZ, UR6 ;  /* 0x00000006ff067e24 */ /* 0x000fe2000f8e00ff */
[----:B-1----:R-:W-:Y:S01]  /*5460*/  MOV R11, UR5 ;  /* 0x00000005000b7c02 */ /* 0x002fe20008000f00 */
[----:B------:R-:W-:Y:S02]  /*5470*/  IMAD.U32 R10, RZ, RZ, UR4 ;  /* 0x00000004ff0a7e24 */ /* 0x000fe4000f8e00ff */
[----:B------:R-:W-:Y:S07]  /*5480*/  LEPC R20, `(.L_x_87) ;  /* 0x000000001014794e */ /* 0x000fee0000000000 */
[----:B----45:R-:W-:Y:S05]  /*5490*/  CALL.ABS.NOINC R2 ;  /* 0x0000000002007343 */ /* 0x030fea0003c00000 */
.L_x_87:
[----:B------:R-:W-:Y:S01]  /*54a0*/  LOP3.LUT P0, RZ, R94, 0x1b0, RZ, 0xc0, !PT ;  /* 0x000001b05eff7812 */ /* 0x000fe2000780c0ff */
[----:B------:R-:W-:Y:S11]  /*54b0*/  BSSY.RECONVERGENT B6, `(.L_x_88) ;  /* 0x0000013000067945 */ /* 0x000ff60003800200 */
[----:B------:R-:W-:Y:S01]  /*54c0*/  @!UPT UIADD3 URZ, UPT, UPT, URZ, URZ, URZ ;  /* 0x000000fffffff290 */ /* 0x000fe2000fffe0ff */
[----:B------:R-:W-:Y:S05]  /*54d0*/  @!P0 BRA `(.L_x_89) ;  /* 0x0000000000408947 */ /* 0x000fea0003800000 */
        /* <DEDUP_REMOVED lines=16> */
.L_x_89:
[----:B------:R-:W-:Y:S05]  /*55e0*/  BSYNC.RECONVERGENT B6 ;  /* 0x0000000000067941 */ /* 0x000fea0003800200 */
.L_x_88:
[----:B------:R-:W-:Y:S01]  /*55f0*/  R2UR UR4, R86 ;  /* 0x00000000560472ca */ /* 0x000fe200000e0000 */
[----:B------:R-:W-:Y:S01]  /*5600*/  UISETP.NE.U32.AND UP0, UPT, UR60, URZ, UPT ;  /* 0x000000ff3c00728c */ /* 0x000fe2000bf05070 */
[----:B------:R-:W-:Y:S02]  /*5610*/  ISETP.NE.U32.AND P4, PT, R82, RZ, PT ;  /* 0x000000ff5200720c */ /* 0x000fe40003f85070 */
[----:B------:R-:W-:Y:S01]  /*5620*/  ISETP.NE.U32.AND P2, PT, RZ, UR46, PT ;  /* 0x0000002eff007c0c */ /* 0x000fe2000bf45070 */
[----:B------:R-:W-:Y:S01]  /*5630*/  UISETP.NE.AND.EX UP1, UPT, UR61, URZ, UPT, UP0 ;  /* 0x000000ff3d00728c */ /* 0x000fe2000bf25300 */
[----:B------:R-:W-:Y:S01]  /*5640*/  ISETP.NE.AND.EX P4, PT, R83, RZ, PT, P4 ;  /* 0x000000ff5300720c */ /* 0x000fe20003f85340 */
[----:B------:R-:W-:Y:S01]  /*5650*/  UPLOP3.LUT UP0, UPT, UPT, UPT, UPT, 0x40, 0x4 ;  /* 0x000000000004789c */ /* 0x000fe20003f0e870 */
[----:B------:R-:W-:Y:S05]  /*5660*/  ISETP.NE.AND.EX P2, PT, RZ, UR47, PT, P2 ;  /* 0x0000002fff007c0c */ /* 0x000fea000bf45320 */
[----:B------:R-:W-:Y:S06]  /*5670*/  UISETP.NE.AND UP2, UPT, UR4, URZ, UPT ;  /* 0x000000ff0400728c */ /* 0x000fec000bf45270 */
[----:B------:R-:W-:Y:S05]  /*5680*/  PLOP3.LUT P1, PT, PT, PT, UP2, 0x80, 0x8 ;  /* 0x000000000008781c */ /* 0x000fea0003f2f028 */
[----:B------:R-:W-:Y:S06]  /*5690*/  @UP2 UPLOP3.LUT UP0, UPT, UPT, UPT, UP1, 0x80, 0x8 ;  /* 0x000000000008289c */ /* 0x000fec0003f0f010 */
[----:B------:R-:W-:Y:S01]  /*56a0*/  PLOP3.LUT P0, PT, PT, PT, UP0, 0x80, 0x8 ;  /* 0x000000000008781c */ /* 0x000fe20003f0f008 */
[----:B------:R-:W-:Y:S01]  /*56b0*/  @!UPT UIADD3 URZ, UPT, UPT, URZ, URZ, URZ ;  /* 0x000000fffffff290 */ /* 0x000fe2000fffe0ff */
[----:B------:R-:W-:Y:S11]  /*56c0*/  BRA.U !UP1, `(.L_x_90) ;  /* 0x00000001093c7547 */ /* 0x000ff6000b800000 */
[----:B------:R-:W-:Y:S01]  /*56d0*/  UISETP.NE.U32.AND UP0, UPT, UR46, URZ, UPT ;  /* 0x000000ff2e00728c */ /* 0x000fe2000bf05070 */
[----:B-1----:R-:W-:Y:S01]  /*56e0*/  HFMA2 R0, -RZ, RZ, 0, 5.9604644775390625e-08 ;  /* 0x00000001ff007431 */ /* 0x002fe200000001ff */
[----:B------:R-:W1:Y:S01]  /*56f0*/  LDCU.64 UR8, c[0x0][0x358] ;  /* 0x00006b00ff0877ac */ /* 0x000e620008000a00 */
[----:B------:R-:W-:Y:S01]  /*5700*/  IMAD.MOV.U32 R84, RZ, RZ, 0x1 ;  /* 0x00000001ff547424 */ /* 0x000fe200078e00ff */
[----:B------:R-:W-:Y:S06]  /*5710*/  UISETP.NE.AND.EX UP0, UPT, UR47, URZ, UPT, UP0 ;  /* 0x000000ff2f00728c */ /* 0x000fec000bf05300 */
        /* <DEDUP_REMOVED lines=9> */
[----:B--23--:R-:W-:Y:S02]  /*57b0*/  @!P3 IMAD.U32 R41, RZ, RZ, UR4 ;  /* 0x00000004ff29be24 */ /* 0x00cfe4000f8e00ff */
.L_x_90:
[----:B------:R-:W-:Y:S05]  /*57c0*/  @!P4 BRA `(.L_x_91) ;  /* 0x000000000024c947 */ /* 0x000fea0003800000 */
[----:B------:R-:W-:Y:S01]  /*57d0*/  ISETP.NE.U32.AND P3, PT, R80, RZ, PT ;  /* 0x000000ff5000720c */ /* 0x000fe20003f65070 */
[----:B------:R-:W2:Y:S03]  /*57e0*/  LDCU.64 UR4, c[0x0][0x358] ;  /* 0x00006b00ff0477ac */ /* 0x000ea60008000a00 */
[----:B------:R-:W-:Y:S11]  /*57f0*/  ISETP.NE.AND.EX P3, PT, R81, RZ, PT, P3 ;  /* 0x000000ff5100720c */ /* 0x000ff60003f65330 */
[----:B------:R-:W-:Y:S02]  /*5800*/  @!UPT UIADD3 URZ, UPT, UPT, URZ, URZ, URZ ;  /* 0x000000fffffff290 */ /* 0x000fe4000fffe0ff */
[----:B------:R-:W3:Y:S01]  /*5810*/  @P3 LDC.64 R2, c[0x0][0x8a8] ;  /* 0x00022a00ff023b82 */ /* 0x000ee20000000a00 */
[----:B-1----:R-:W-:Y:S04]  /*5820*/  @P3 IMAD R0, R82, UR36, RZ ;  /* 0x0000002452003c24 */ /* 0x002fe8000f8e02ff */
[----:B---3--:R-:W-:Y:S05]  /*5830*/  @P3 IMAD.WIDE R2, R0, 0x4, R2 ;  /* 0x0000000400023825 */ /* 0x008fea00078e0202 */
[----:B--2--5:R2:W5:Y:S02]  /*5840*/  @P3 LDG.E R38, desc[UR4][R2.64] ;  /* 0x0000000402263981 */ /* 0x024564000c1e1900 */
[----:B--2---:R-:W3:Y:S02]  /*5850*/  @!P3 LDC R38, c[0x0][0x8a0] ;  /* 0x00022800ff26bb82 */ /* 0x004ee40000000800 */
.L_x_91:
[----:B-----5:R-:W-:Y:S01]  /*5860*/  FSETP.NEU.AND P4, PT, R41, RZ, PT ;  /* 0x000000ff2900720b */ /* 0x020fe20003f8d000 */
[----:B------:R-:W-:Y:S01]  /*5870*/  BSSY B1, `(.L_x_92) ;  /* 0x0000042000017945 */ /* 0x000fe20003800000 */
[----:B------:R-:W-:Y:S01]  /*5880*/  SEL R5, RZ, 0xffffffff, P2 ;  /* 0xffffffffff057807 */ /* 0x000fe20001000000 */
[----:B------:R-:W-:Y:S01]  /*5890*/  IMAD.MOV.U32 R102, RZ, RZ, 0x1 ;  /* 0x00000001ff667424 */ /* 0x000fe200078e00ff */
[----:B------:R-:W-:Y:S02]  /*58a0*/  LOP3.LUT P3, RZ, R84, 0xff, RZ, 0xc0, !PT ;  /* 0x000000ff54ff7812 */ /* 0x000fe4000786c0ff */
[----:B------:R-:W-:Y:S02]  /*58b0*/  CS2R R78, SRZ ;  /* 0x00000000004e7805 */ /* 0x000fe4000001ff00 */
[----:B------:R-:W-:Y:S02]  /*58c0*/  @P1 SEL R4, RZ, 0xffffffff, P4 ;  /* 0xffffffffff041807 */ /* 0x000fe40002000000 */
[----:B------:R-:W-:Y:S02]  /*58d0*/  CS2R R76, SRZ ;  /* 0x00000000004c7805 */ /* 0x000fe4000001ff00 */
[----:B------:R-:W-:Y:S02]  /*58e0*/  LEA R2, R90, UR44, 0x3 ;  /* 0x0000002c5a027c11 */ /* 0x000fe4000f8e18ff */
[----:B------:R-:W-:Y:S02]  /*58f0*/  CS2R R74, SRZ ;  /* 0x00000000004a7805 */ /* 0x000fe4000001ff00 */
[----:B------:R-:W-:Y:S02]  /*5900*/  @P0 SEL R4, R5, R4, !P3 ;  /* 0x0000000405040207 */ /* 0x000fe40005800000 */
[----:B------:R-:W-:Y:S02]  /*5910*/  CS2R R72, SRZ ;  /* 0x0000000000487805 */ /* 0x000fe4000001ff00 */
[----:B------:R-:W-:Y:S02]  /*5920*/  LEA R100, R36, UR44, 0x3 ;  /* 0x0000002c24647c11 */ /* 0x000fe4000f8e18ff */
[----:B------:R-:W-:Y:S02]  /*5930*/  @P1 LOP3.LUT R4, R4, 0x1, RZ, 0xc0, !PT ;  /* 0x0000000104041812 */ /* 0x000fe400078ec0ff */
[----:B------:R-:W-:Y:S02]  /*5940*/  SHF.L.U32 R3, R92, 0x1f, RZ ;  /* 0x0000001f5c037819 */ /* 0x000fe400000006ff */
[----:B------:R-:W-:Y:S02]  /*5950*/  ISETP.NE.U32.OR P6, PT, R4, 0x1, !P1 ;  /* 0x000000010400780c */ /* 0x000fe40004fc5470 */
[----:B------:R-:W-:Y:S02]  /*5960*/  PLOP3.LUT P2, PT, PT, PT, UP1, 0x80, 0x8 ;  /* 0x000000000008781c */ /* 0x000fe40003f4f018 */
[C---:B------:R-:W-:Y:S02]  /*5970*/  LEA.HI R39, R36.reuse, R36, RZ, 0x1 ;  /* 0x0000002424277211 */ /* 0x040fe400078f08ff */
[----:B------:R-:W-:Y:S02]  /*5980*/  SEL R4, RZ, 0xffffffff, P4 ;  /* 0xffffffffff047807 */ /* 0x000fe40002000000 */
[----:B------:R-:W-:Y:S01]  /*5990*/  P2R R96, PR, RZ, 0x40 ;  /* 0x00000040ff607803 */ /* 0x000fe20000000000 */
[C---:B-1----:R-:W-:Y:S01]  /*59a0*/  IMAD.SHL.U32 R0, R39.reuse, 0x40, RZ ;  /* 0x0000004027007824 */ /* 0x042fe200078e00ff */
[----:B------:R-:W-:Y:S03]  /*59b0*/  LOP3.LUT R39, R39, 0xffe, RZ, 0xc0, !PT ;  /* 0x00000ffe27277812 */ /* 0x000fe600078ec0ff */
[----:B------:R-:W-:Y:S02]  /*59c0*/  @P6 SHF.L.U32 R7, R89, 0x1f, RZ ;  /* 0x0000001f59076819 */ /* 0x000fe400000006ff */
[----:B------:R-:W-:Y:S01]  /*59d0*/  @P2 SEL R4, R5, R4, !P3 ;  /* 0x0000000405042207 */ /* 0x000fe20005800000 */
[----:B------:R-:W-:Y:S01]  /*59e0*/  IMAD.IADD R39, R36, 0x1, -R39 ;  /* 0x0000000124277824 */ /* 0x000fe200078e0a27 */
[----:B------:R-:W1:Y:S01]  /*59f0*/  @P6 SYNCS.PHASECHK.TRANS64.TRYWAIT P1, [R2+URZ+0x30], R7 ;  /* 0x00003007020065a7 */ /* 0x000e6200080211ff */
[----:B------:R-:W-:Y:S02]  /*5a00*/  LOP3.LUT R0, R0, 0xffffff80, RZ, 0xc0, !PT ;  /* 0xffffff8000007812 */ /* 0x000fe400078ec0ff */
[----:B------:R-:W-:Y:S03]  /*5a10*/  LOP3.LUT R4, R4, 0x1, RZ, 0xc0, !PT ;  /* 0x0000000104047812 */ /* 0x000fe600078ec0ff */
[----:B------:R-:W-:Y:S01]  /*5a20*/  IMAD.IADD R0, R37, 0x1, R0 ;  /* 0x0000000125007824 */ /* 0x000fe200078e0200 */
[----:B------:R-:W-:Y:S03]  /*5a30*/  ISETP.NE.U32.AND P5, PT, R4, 0x1, PT ;  /* 0x000000010400780c */ /* 0x000fe60003fa5070 */
[----:B------:R-:W-:Y:S01]  /*5a40*/  IMAD R39, R39, 0x100000, R0 ;  /* 0x0010000027277824 */ /* 0x000fe200078e0200 */
[----:B------:R-:W-:Y:S01]  /*5a50*/  P2R R103, PR, RZ, 0x20 ;  /* 0x00000020ff677803 */ /* 0x000fe20000000000 */
[----:B------:R2:W4:Y:S01]  /*5a60*/  SYNCS.PHASECHK.TRANS64.TRYWAIT P0, [R100+URZ+0x80], R3 ;  /* 0x00008003640075a7 */ /* 0x00052200080011ff */
[----:B-1----:R-:W-:Y:S01]  /*5a70*/  @P6 SEL R102, RZ, 0x1, !P1 ;  /* 0x00000001ff666807 */ /* 0x002fe20004800000 */
[----:B--2---:R-:W-:Y:S06]  /*5a80*/  @!P6 BRA `(.L_x_93) ;  /* 0x000000000080e947 */ /* 0x004fec0003800000 */
[----:B------:R-:W-:Y:S01]  /*5a90*/  @P5 IMAD R6, R90, 0x1000, R71 ;  /* 0x000010005a065824 */ /* 0x000fe200078e0247 */
[----:B------:R-:W1:Y:S01]  /*5aa0*/  S2R R0, SR_CgaCtaId ;  /* 0x0000000000007919 */ /* 0x000e620000008800 */
[----:B------:R-:W-:Y:S01]  /*5ab0*/  ISETP.NE.AND P1, PT, R102, RZ, PT ;  /* 0x000000ff6600720c */ /* 0x000fe20003f25270 */
[----:B------:R-:W-:Y:S01]  /*5ac0*/  BSSY B0, `(.L_x_94) ;  /* 0x000000b000007945 */ /* 0x000fe20003800000 */
[----:B------:R-:W-:Y:S01]  /*5ad0*/  @P5 VIADD R4, R6, UR44 ;  /* 0x0000002c06045c36 */ /* 0x000fe20008000000 */
[----:B------:R-:W-:Y:S02]  /*5ae0*/  CS2R R74, SRZ ;  /* 0x00000000004a7805 */ /* 0x000fe4000001ff00 */
[----:B------:R-:W-:Y:S02]  /*5af0*/  CS2R R72, SRZ ;  /* 0x0000000000487805 */ /* 0x000fe4000001ff00 */
[----:B------:R-:W-:Y:S01]  /*5b00*/  CS2R R78, SRZ ;  /* 0x00000000004e7805 */ /* 0x000fe2000001ff00 */
[----:B------:R-:W-:Y:S01]  /*5b10*/  @P5 IMAD R4, R93, -0x10, R4 ;  /* 0xfffffff05d045824 */ /* 0x000fe200078e0204 */
[----:B------:R-:W-:Y:S04]  /*5b20*/  CS2R R76, SRZ ;  /* 0x00000000004c7805 */ /* 0x000fe8000001ff00 */
[----:B------:R-:W-:Y:S05]  /*5b30*/  @P1 BRA `(.L_x_95) ;  /* 0x00000000000c1947 */ /* 0x000fea0003800000 */
[----:B------:R-:W-:Y:S04]  /*5b40*/  SHF.L.U32 R5, R89, 0x1f, RZ ;  /* 0x0000001f59057819 */ /* 0x000fe800000006ff */
[----:B------:R-:W2:Y:S02]  /*5b50*/  SYNCS.PHASECHK.TRANS64.TRYWAIT P1, [R2+URZ+0x30], R5 ;  /* 0x00003005020075a7 */ /* 0x000ea400080211ff */
[----:B--2---:R-:W-:Y:S05]  /*5b60*/  @!P1 BRA `(.L_x_96) ;  /* 0x0000002000dc9947 */ /* 0x004fea0003800000 */
.L_x_95:
[----:B------:R-:W-:Y:S05]  /*5b70*/  BSYNC B0 ;  /* 0x0000000000007941 */ /* 0x000fea0003800000 */
.L_x_94:
[----:B------:R-:W-:Y:S01]  /*5b80*/  ISETP.NE.AND P1, PT, R103, RZ, PT ;  /* 0x000000ff6700720c */ /* 0x000fe20003f25270 */
[----:B--2---:R-:W-:Y:S02]  /*5b90*/  VIADD R5, R2, 0x40 ;  /* 0x0000004002057836 */ /* 0x004fe40000000000 */
[----:B------:R-:W-:Y:S03]  /*5ba0*/  VIADD R90, R90, 0x1 ;  /* 0x000000015a5a7836 */ /* 0x000fe60000000000 */
[----:B-1----:R-:W-:Y:S07]  /*5bb0*/  PRMT R0, R0, 0x654, R5 ;  /* 0x0000065400007816 */ /* 0x002fee0000000005 */
[----:B------:R1:W2:Y:S04]  /*5bc0*/  @P1 LDS.128 R72, [R6+UR44+0x200] ;  /* 0x0002002c06481984 */ /* 0x0002a80008000c00 */
[----:B------:R1:W1:Y:S01]  /*5bd0*/  @P1 LDS.128 R76, [R4+0x210] ;  /* 0x00021000044c1984 */ /* 0x0002620000000c00 */
[C---:B------:R-:W-:Y:S01]  /*5be0*/  ISETP.NE.AND P1, PT, R90.reuse, 0x2, PT ;  /* 0x000000025a00780c */ /* 0x040fe20003f25270 */
[----:B------:R-:W-:Y:S01]  /*5bf0*/  @!PT LDS RZ, [RZ] ;  /* 0x00000000fffff984 */ /* 0x000fe20000000800 */
[----:B------:R-:W-:Y:S01]  /*5c00*/  @!PT LDS RZ, [RZ] ;  /* 0x00000000fffff984 */ /* 0x000fe20000000800 */
[----:B------:R-:W-:Y:S01]  /*5c10*/  @!PT LDS RZ, [RZ] ;  /* 0x00000000fffff984 */ /* 0x000fe20000000800 */
[----:B------:R-:W-:Y:S01]  /*5c20*/  @!PT LDS RZ, [RZ] ;  /* 0x00000000fffff984 */ /* 0x000fe20000000800 */
[----:B------:R5:W-:Y:S06]  /*5c30*/  MEMBAR.ALL.CTA ;  /* 0x0000000000007992 */ /* 0x000bec0000008000 */
[----:B-----5:R-:W5:Y:S01]  /*5c40*/  FENCE.VIEW.ASYNC.S ;  /* 0x00000000000073c6 */ /* 0x020f620000000000 */
[----:B------:R-:W-:Y:S01]  /*5c50*/  SEL R90, R90, RZ, P1 ;  /* 0x000000ff5a5a7207 */ /* 0x000fe20000800000 */
[----:B-----5:R5:W-:Y:S02]  /*5c60*/  SYNCS.ARRIVE.TRANS64.RED.A1T0 RZ, [R0+URZ], RZ ;  /* 0x000000ff00ff79a7 */ /* 0x020be400081004ff */
[----:B-----5:R-:W-:Y:S04]  /*5c70*/  SEL R0, RZ, 0x1, P1 ;  /* 0x00000001ff007807 */ /* 0x020fe80000800000 */
[----:B--2---:R-:W-:Y:S02]  /*5c80*/  LOP3.LUT R89, R89, R0, RZ, 0x3c, !PT ;  /* 0x0000000059597212 */ /* 0x004fe400078e3cff */
.L_x_93:
[----:B------:R-:W-:Y:S05]  /*5c90*/  BSYNC B1 ;  /* 0x0000000000017941 */ /* 0x000fea0003800000 */
.L_x_92:
[----:B------:R-:W-:Y:S04]  /*5ca0*/  SHF.R.U32.HI R0, RZ, 0x15, R39 ;  /* 0x00000015ff007819 */ /* 0x000fe80000011627 */
[----:B------:R-:W-:Y:S01]  /*5cb0*/  LOP3.LUT P1, RZ, R0, 0x3, R85, 0x48, !PT ;  /* 0x0000000300ff7812 */ /* 0x000fe20007824855 */
[----:B------:R-:W-:Y:S01]  /*5cc0*/  @!UPT UIADD3 URZ, UPT, UPT, URZ, URZ, URZ ;  /* 0x000000fffffff290 */ /* 0x000fe2000fffe0ff */
[----:B----4-:R-:W-:Y:S11]  /*5cd0*/  @P0 BRA `(.L_x_97) ;  /* 0x0000000000080947 */ /* 0x010ff60003800000 */
[----:B------:R-:W2:Y:S02]  /*5ce0*/  SYNCS.PHASECHK.TRANS64.TRYWAIT P0, [R100+URZ+0x80], R3 ;  /* 0x00008003640075a7 */ /* 0x000ea400080011ff */
[----:B--2---:R-:W-:Y:S05]  /*5cf0*/  @!P0 BRA `(.L_x_98) ;  /* 0x00000020008c8947 */ /* 0x004fea0003800000 */
.L_x_97:
[----:B------:R-:W-:Y:S05]  /*5d00*/  @!P1 BRA `(.L_x_99) ;  /* 0x0000000000409947 */ /* 0x000fea0003800000 */
[----:B------:R-:W4:Y:S01]  /*5d10*/  LDCU.64 UR8, c[0x4][0x70] ;  /* 0x01000e00ff0877ac */ /* 0x000f220008000a00 */
[----:B--2---:R-:W-:Y:S01]  /*5d20*/  MOV R3, 0x0 ;  /* 0x0000000000037802 */ /* 0x004fe20000000f00 */
[----:B------:R-:W-:Y:S02]  /*5d30*/  HFMA2 R12, -RZ, RZ, 0, 5.9604644775390625e-08 ;  /* 0x00000001ff0c7431 */ /* 0x000fe400000001ff */
[----:B------:R-:W-:Y:S02]  /*5d40*/  IMAD.MOV.U32 R8, RZ, RZ, 0x192 ;  /* 0x00000192ff087424 */ /* 0x000fe400078e00ff */
[----:B------:R-:W-:Y:S01]  /*5d50*/  IMAD.MOV.U32 R13, RZ, RZ, RZ ;  /* 0x000000ffff0d7224 */ /* 0x000fe200078e00ff */
[----:B------:R-:W2:Y:S01]  /*5d60*/  LDCU.64 UR6, c[0x4][0x78] ;  /* 0x01000f00ff0677ac */ /* 0x000ea20008000a00 */
[----:B------:R-:W3:Y:S01]  /*5d70*/  LDC.64 R2, c[0x4][R3] ;  /* 0x0100000003027b82 */ /* 0x000ee20000000a00 */
[----:B------:R-:W5:Y:S01]  /*5d80*/  LDCU.64 UR4, c[0x4][0x10] ;  /* 0x01000200ff0477ac */ /* 0x000f620008000a00 */
[----:B----4-:R-:W-:Y:S01]  /*5d90*/  MOV R5, UR9 ;  /* 0x0000000900057c02 */ /* 0x010fe20008000f00 */
[----:B-1----:R-:W-:Y:S01]  /*5da0*/  IMAD.U32 R4, RZ, RZ, UR8 ;  /* 0x00000008ff047e24 */ /* 0x002fe2000f8e00ff */
[----:B--2---:R-:W-:Y:S01]  /*5db0*/  MOV R7, UR7 ;  /* 0x0000000700077c02 */ /* 0x004fe20008000f00 */
[----:B------:R-:W-:Y:S01]  /*5dc0*/  IMAD.U32 R6, RZ, RZ, UR6 ;  /* 0x00000006ff067e24 */ /* 0x000fe2000f8e00ff */
[----:B-----5:R-:W-:Y:S01]  /*5dd0*/  MOV R11, UR5 ;  /* 0x00000005000b7c02 */ /* 0x020fe20008000f00 */
[----:B------:R-:W-:Y:S02]  /*5de0*/  IMAD.U32 R10, RZ, RZ, UR4 ;  /* 0x00000004ff0a7e24 */ /* 0x000fe4000f8e00ff */
[----:B------:R-:W-:Y:S07]  /*5df0*/  LEPC R20, `(.L_x_99) ;  /* 0x000000001014794e */ /* 0x000fee0000000000 */
[----:B---3--:R-:W-:Y:S05]  /*5e00*/  CALL.ABS.NOINC R2 ;  /* 0x0000000002007343 */ /* 0x008fea0003c00000 */
.L_x_99:
[-C--:B------:R-:W-:Y:S01]  /*5e10*/  F2FP.F16.E4M3.UNPACK_B R42, R72.reuse ;  /* 0x00000048ff2a723e */ /* 0x080fe200020006ff */
[----:B------:R-:W-:Y:S05]  /*5e20*/  WARPSYNC.ALL ;  /* 0x0000000000007948 */ /* 0x000fea0003800000 */
[----:B------:R-:W-:Y:S01]  /*5e30*/  R2UR UR4, R39 ;  /* 0x00000000270472ca */ /* 0x000fe200000e0000 */
[--C-:B------:R-:W-:Y:S01]  /*5e40*/  HADD2.F32 R40, -RZ, R42.reuse.H0_H0 ;  /* 0x2000002aff287230 */ /* 0x100fe20000004100 */
[----:B------:R-:W-:Y:S01]  /*5e50*/  F2FP.F16.E4M3.UNPACK_B R43, R72.H1 ;  /* 0x00000048ff2b723e */ /* 0x000fe200030006ff */
[----:B------:R-:W-:Y:S01]  /*5e60*/  HADD2.F32 R42, -RZ, R42.H1_H1 ;  /* 0x3000002aff2a7230 */ /* 0x000fe20000004100 */
[-C--:B------:R-:W-:Y:S01]  /*5e70*/  F2FP.F16.E4M3.UNPACK_B R45, R73.reuse ;  /* 0x00000049ff2d723e */ /* 0x080fe200020006ff */
[----:B------:R-:W-:Y:S01]  /*5e80*/  BSSY.RECONVERGENT B0, `(.L_x_100) ;  /* 0x0000099000007945 */ /* 0x000fe20003800200 */
[----:B------:R-:W-:Y:S01]  /*5e90*/  F2FP.F16.E4M3.UNPACK_B R47, R73.H1 ;  /* 0x00000049ff2f723e */ /* 0x000fe200030006ff */
[--C-:B------:R-:W-:Y:S01]  /*5ea0*/  HADD2.F32 R44, -RZ, R43.reuse.H0_H0 ;  /* 0x2000002bff2c7230 */ /* 0x100fe20000004100 */
[-C--:B------:R-:W-:Y:S01]  /*5eb0*/  F2FP.F16.E4M3.UNPACK_B R49, R74.reuse ;  /* 0x0000004aff31723e */ /* 0x080fe200020006ff */
[----:B------:R-:W-:Y:S01]  /*5ec0*/  HADD2.F32 R46, -RZ, R43.H1_H1 ;  /* 0x3000002bff2e7230 */ /* 0x000fe20000004100 */
[----:B------:R-:W-:Y:S01]  /*5ed0*/  F2FP.F16.E4M3.UNPACK_B R51, R74.H1 ;  /* 0x0000004aff33723e */ /* 0x000fe200030006ff */
[--C-:B------:R-:W-:Y:S01]  /*5ee0*/  HADD2.F32 R43, -RZ, R45.reuse.H0_H0 ;  /* 0x2000002dff2b7230 */ /* 0x100fe20000004100 */
[-C--:B------:R-:W-:Y:S01]  /*5ef0*/  F2FP.F16.E4M3.UNPACK_B R53, R75.reuse ;  /* 0x0000004bff35723e */ /* 0x080fe200020006ff */
[----:B-1----:R-:W-:Y:S01]  /*5f00*/  LDTM.16dp32bit_t0_t15.x32 R4, tmem[UR4] ;  /* 0x00000004000479ee */ /* 0x002fe20008a80000 */
[----:B------:R-:W3:Y:S01]  /*5f10*/  LDTM.16dp32bit_t16_t31.x32 R4, tmem[UR4+0x20] ;  /* 0x00002004000479ee */ /* 0x000ee20008aa0000 */
[----:B------:R-:W-:Y:S01]  /*5f20*/  ISETP.NE.AND P6, PT, R96, RZ, PT ;  /* 0x000000ff6000720c */ /* 0x000fe20003fc5270 */
[----:B------:R-:W-:Y:S01]  /*5f30*/  HADD2.F32 R48, -RZ, R45.H1_H1 ;  /* 0x3000002dff307230 */ /* 0x000fe20000004100 */
[----:B------:R-:W-:Y:S01]  /*5f40*/  IADD3 R109, PT, PT, R71, UR44, RZ ;  /* 0x0000002c476d7c10 */ /* 0x000fe2000fffe0ff */
[----:B------:R-:W-:Y:S01]  /*5f50*/  HADD2.F32 R52, -RZ, R49.H1_H1 ;  /* 0x30000031ff347230 */ /* 0x000fe20000004100 */
[----:B------:R-:W-:Y:S01]  /*5f60*/  SHF.L.U32 R108, R88, 0x4, RZ ;  /* 0x00000004586c7819 */ /* 0x000fe200000006ff */
[----:B------:R-:W-:Y:S01]  /*5f70*/  HADD2.F32 R56, -RZ, R53.H1_H1 ;  /* 0x30000035ff387230 */ /* 0x000fe20000004100 */
[----:B------:R-:W-:Y:S01]  /*5f80*/  F2FP.F16.E4M3.UNPACK_B R55, R75.H1 ;  /* 0x0000004bff37723e */ /* 0x000fe200030006ff */
[--C-:B------:R-:W-:Y:S01]  /*5f90*/  HADD2.F32 R45, -RZ, R47.reuse.H0_H0 ;  /* 0x2000002fff2d7230 */ /* 0x100fe20000004100 */
[----:B------:R-:W-:Y:S01]  /*5fa0*/  IADD3 R101, PT, PT, R109, R108, RZ ;  /* 0x0000006c6d657210 */ /* 0x000fe20007ffe0ff */
[----:B------:R-:W-:Y:S01]  /*5fb0*/  HADD2.F32 R50, -RZ, R47.H1_H1 ;  /* 0x3000002fff327230 */ /* 0x000fe20000004100 */
[-C--:B------:R-:W-:Y:S01]  /*5fc0*/  F2FP.F16.E4M3.UNPACK_B R57, R76.reuse ;  /* 0x0000004cff39723e */ /* 0x080fe200020006ff */
[----:B------:R-:W-:Y:S01]  /*5fd0*/  HADD2.F32 R47, -RZ, R49.H0_H0 ;  /* 0x20000031ff2f7230 */ /* 0x000fe20000004100 */
[----:B------:R-:W-:Y:S01]  /*5fe0*/  F2FP.F16.E4M3.UNPACK_B R59, R76.H1 ;  /* 0x0000004cff3b723e */ /* 0x000fe200030006ff */
[----:B------:R-:W-:Y:S01]  /*5ff0*/  HADD2.F32 R49, -RZ, R51.H0_H0 ;  /* 0x20000033ff317230 */ /* 0x000fe20000004100 */
[-C--:B------:R-:W-:Y:S01]  /*6000*/  F2FP.F16.E4M3.UNPACK_B R61, R77.reuse ;  /* 0x0000004dff3d723e */ /* 0x080fe200020006ff */
[----:B------:R-:W-:Y:S01]  /*6010*/  HADD2.F32 R60, -RZ, R57.H1_H1 ;  /* 0x30000039ff3c7230 */ /* 0x000fe20000004100 */
[----:B------:R-:W-:Y:S01]  /*6020*/  F2FP.F16.E4M3.UNPACK_B R63, R77.H1 ;  /* 0x0000004dff3f723e */ /* 0x000fe200030006ff */
[----:B------:R-:W-:Y:S01]  /*6030*/  HADD2.F32 R54, -RZ, R51.H1_H1 ;  /* 0x30000033ff367230 */ /* 0x000fe20000004100 */
[-C--:B------:R-:W-:Y:S01]  /*6040*/  F2FP.F16.E4M3.UNPACK_B R65, R78.reuse ;  /* 0x0000004eff41723e */ /* 0x080fe200020006ff */
[----:B------:R-:W-:Y:S01]  /*6050*/  HADD2.F32 R51, -RZ, R53.H0_H0 ;  /* 0x20000035ff337230 */ /* 0x000fe20000004100 */
[----:B------:R-:W-:Y:S01]  /*6060*/  F2FP.F16.E4M3.UNPACK_B R67, R78.H1 ;  /* 0x0000004eff43723e */ /* 0x000fe200030006ff */
[----:B------:R-:W-:Y:S01]  /*6070*/  HADD2.F32 R64, -RZ, R61.H1_H1 ;  /* 0x3000003dff407230 */ /* 0x000fe20000004100 */
[----:B------:R-:W-:Y:S01]  /*6080*/  ISETP.NE.AND P0, PT, R95, RZ, PT ;  /* 0x000000ff5f00720c */ /* 0x000fe20003f05270 */
[C---:B---3--:R-:W-:Y:S01]  /*6090*/  FMUL R0, R38.reuse, R4 ;  /* 0x0000000426007220 */ /* 0x048fe20000400000 */
[C---:B------:R-:W-:Y:S01]  /*60a0*/  FMUL R2, R38.reuse, R5 ;  /* 0x0000000526027220 */ /* 0x040fe20000400000 */
[C---:B------:R-:W-:Y:S01]  /*60b0*/  FMUL R4, R38.reuse, R8 ;  /* 0x0000000826047220 */ /* 0x040fe20000400000 */
[C---:B------:R-:W-:Y:S01]  /*60c0*/  FMUL R5, R38.reuse, R9 ;  /* 0x0000000926057220 */ /* 0x040fe20000400000 */
[C---:B------:R-:W-:Y:S01]  /*60d0*/  FFMA R0, R41.reuse, R40, R0 ;  /* 0x0000002829007223 */ /* 0x040fe20000000000 */
[C---:B------:R-:W-:Y:S01]  /*60e0*/  FFMA R2, R41.reuse, R42, R2 ;  /* 0x0000002a29027223 */ /* 0x040fe20000000002 */
[C---:B------:R-:W-:Y:S01]  /*60f0*/  FMUL R8, R38.reuse, R12 ;  /* 0x0000000c26087220 */ /* 0x040fe20000400000 */
[C---:B------:R-:W-:Y:S01]  /*6100*/  FMUL R9, R38.reuse, R13 ;  /* 0x0000000d26097220 */ /* 0x040fe20000400000 */
[C---:B------:R-:W-:Y:S01]  /*6110*/  FMUL R12, R38.reuse, R16 ;  /* 0x00000010260c7220 */ /* 0x040fe20000400000 */
[C---:B------:R-:W-:Y:S01]  /*6120*/  FMUL R13, R38.reuse, R17 ;  /* 0x00000011260d7220 */ /* 0x040fe20000400000 */
[C---:B------:R-:W-:Y:S01]  /*6130*/  FMUL R16, R38.reuse, R20 ;  /* 0x0000001426107220 */ /* 0x040fe20000400000 */
[C---:B------:R-:W-:Y:S01]  /*6140*/  FMUL R17, R38.reuse, R21 ;  /* 0x0000001526117220 */ /* 0x040fe20000400000 */
[C---:B------:R-:W-:Y:S01]  /*6150*/  FMUL R20, R38.reuse, R24 ;  /* 0x0000001826147220 */ /* 0x040fe20000400000 */
[C---:B------:R-:W-:Y:S01]  /*6160*/  FMUL R21, R38.reuse, R25 ;  /* 0x0000001926157220 */ /* 0x040fe20000400000 */
[----:B------:R-:W-:Y:S02]  /*6170*/  HADD2.F32 R68, -RZ, R65.H1_H1 ;  /* 0x30000041ff447230 */ /* 0x000fe40000004100 */
[C---:B------:R-:W-:Y:S01]  /*6180*/  FMUL R24, R38.reuse, R28 ;  /* 0x0000001c26187220 */ /* 0x040fe20000400000 */
[C---:B------:R-:W-:Y:S01]  /*6190*/  FMUL R25, R38.reuse, R29 ;  /* 0x0000001d26197220 */ /* 0x040fe20000400000 */
[C---:B------:R-:W-:Y:S01]  /*61a0*/  FMUL R28, R38.reuse, R32 ;  /* 0x00000020261c7220 */ /* 0x040fe20000400000 */
[C---:B------:R-:W-:Y:S01]  /*61b0*/  FMUL R29, R38.reuse, R33 ;  /* 0x00000021261d7220 */ /* 0x040fe20000400000 */
[C---:B--2---:R-:W-:Y:S01]  /*61c0*/  FMUL R3, R38.reuse, R6 ;  /* 0x0000000626037220 */ /* 0x044fe20000400000 */
[C---:B------:R-:W-:Y:S01]  /*61d0*/  FMUL R7, R38.reuse, R7 ;  /* 0x0000000726077220 */ /* 0x040fe20000400000 */
[C---:B------:R-:W-:Y:S01]  /*61e0*/  FMUL R6, R38.reuse, R10 ;  /* 0x0000000a26067220 */ /* 0x040fe20000400000 */
[C---:B------:R-:W-:Y:S01]  /*61f0*/  FMUL R11, R38.reuse, R11 ;  /* 0x0000000b260b7220 */ /* 0x040fe20000400000 */
[C---:B------:R-:W-:Y:S01]  /*6200*/  FFMA R3, R41.reuse, R44, R3 ;  /* 0x0000002c29037223 */ /* 0x040fe20000000003 */
[C---:B------:R-:W-:Y:S01]  /*6210*/  FFMA R7, R41.reuse, R46, R7 ;  /* 0x0000002e29077223 */ /* 0x040fe20000000007 */
[C---:B------:R-:W-:Y:S01]  /*6220*/  FFMA R4, R41.reuse, R43, R4 ;  /* 0x0000002b29047223 */ /* 0x040fe20000000004 */
[----:B------:R-:W-:Y:S01]  /*6230*/  F2FP.F16.E4M3.UNPACK_B R40, R79 ;  /* 0x0000004fff28723e */ /* 0x000fe200020006ff */
[C---:B------:R-:W-:Y:S01]  /*6240*/  FFMA R5, R41.reuse, R48, R5 ;  /* 0x0000003029057223 */ /* 0x040fe20000000005 */
[C---:B------:R-:W-:Y:S01]  /*6250*/  FFMA R6, R41.reuse, R45, R6 ;  /* 0x0000002d29067223 */ /* 0x040fe20000000006 */
[----:B------:R-:W-:Y:S01]  /*6260*/  F2FP.F16.E4M3.UNPACK_B R42, R79.H1 ;  /* 0x0000004fff2a723e */ /* 0x000fe200030006ff */
[C---:B------:R-:W-:Y:S01]  /*6270*/  FFMA R11, R41.reuse, R50, R11 ;  /* 0x00000032290b7223 */ /* 0x040fe2000000000b */
[----:B------:R-:W-:Y:S01]  /*6280*/  FFMA R8, R41, R47, R8 ;  /* 0x0000002f29087223 */ /* 0x000fe20000000008 */
[----:B------:R-:W-:Y:S01]  /*6290*/  F2FP.SATFINITE.E4M3.F32.PACK_AB_MERGE_C R97, R7, R3, RZ ;  /* 0x000000030761723e */ /* 0x000fe200048070ff */
[C---:B------:R-:W-:Y:S01]  /*62a0*/  FFMA R9, R41.reuse, R52, R9 ;  /* 0x0000003429097223 */ /* 0x040fe20000000009 */
[----:B------:R-:W-:Y:S01]  /*62b0*/  FMUL R10, R38, R14 ;  /* 0x0000000e260a7220 */ /* 0x000fe20000400000 */
[----:B------:R-:W-:Y:S01]  /*62c0*/  LEA R109, R90, UR44, 0x3 ;  /* 0x0000002c5a6d7c11 */ /* 0x000fe2000f8e18ff */
[----:B------:R-:W-:Y:S01]  /*62d0*/  FMUL R15, R38, R15 ;  /* 0x0000000f260f7220 */ /* 0x000fe20000400000 */
[--C-:B------:R-:W-:Y:S01]  /*62e0*/  HADD2.F32 R53, -RZ, R55.reuse.H0_H0 ;  /* 0x20000037ff357230 */ /* 0x100fe20000004100 */
[----:B------:R-:W-:Y:S01]  /*62f0*/  F2FP.SATFINITE.E4M3.F32.PACK_AB_MERGE_C R96, R2, R0, R97 ;  /* 0x000000000260723e */ /* 0x000fe20004807061 */
[----:B------:R-:W-:Y:S01]  /*6300*/  FFMA R10, R41, R49, R10 ;  /* 0x00000031290a7223 */ /* 0x000fe2000000000a */
[----:B------:R-:W-:Y:S01]  /*6310*/  F2FP.SATFINITE.E4M3.F32.PACK_AB_MERGE_C R97, R11, R6, RZ ;  /* 0x000000060b61723e */ /* 0x000fe200048070ff */
[C---:B------:R-:W-:Y:S01]  /*6320*/  FFMA R15, R41.reuse, R54, R15 ;  /* 0x00000036290f7223 */ /* 0x040fe2000000000f */
[C---:B------:R-:W-:Y:S01]  /*6330*/  FFMA R12, R41.reuse, R51, R12 ;  /* 0x00000033290c7223 */ /* 0x040fe2000000000c */
[----:B------:R-:W-:Y:S01]  /*6340*/  FFMA R13, R41, R56, R13 ;  /* 0x00000038290d7223 */ /* 0x000fe2000000000d */
[----:B------:R-:W-:Y:S01]  /*6350*/  F2FP.SATFINITE.E4M3.F32.PACK_AB_MERGE_C R97, R5, R4, R97 ;  /* 0x000000040561723e */ /* 0x000fe20004807061 */
[----:B------:R-:W-:Y:S01]  /*6360*/  HADD2.F32 R58, -RZ, R55.H1_H1 ;  /* 0x30000037ff3a7230 */ /* 0x000fe20000004100 */
[----:B------:R-:W-:Y:S01]  /*6370*/  F2FP.SATFINITE.E4M3.F32.PACK_AB_MERGE_C R98, R15, R10, RZ ;  /* 0x0000000a0f62723e */ /* 0x000fe200048070ff */
[----:B------:R-:W-:Y:S02]  /*6380*/  HADD2.F32 R55, -RZ, R57.H0_H0 ;  /* 0x20000039ff377230 */ /* 0x000fe40000004100 */
[C---:B------:R-:W-:Y:S01]  /*6390*/  FMUL R14, R38.reuse, R18 ;  /* 0x00000012260e7220 */ /* 0x040fe20000400000 */
[C---:B------:R-:W-:Y:S01]  /*63a0*/  FMUL R19, R38.reuse, R19 ;  /* 0x0000001326137220 */ /* 0x040fe20000400000 */
[--C-:B------:R-:W-:Y:S02]  /*63b0*/  HADD2.F32 R57, -RZ, R59.reuse.H0_H0 ;  /* 0x2000003bff397230 */ /* 0x100fe40000004100 */
[C---:B------:R-:W-:Y:S01]  /*63c0*/  FMUL R18, R38.reuse, R22 ;  /* 0x0000001626127220 */ /* 0x040fe20000400000 */
[C---:B------:R-:W-:Y:S01]  /*63d0*/  FFMA R14, R41.reuse, R53, R14 ;  /* 0x00000035290e7223 */ /* 0x040fe2000000000e */
[----:B------:R-:W-:Y:S02]  /*63e0*/  HADD2.F32 R62, -RZ, R59.H1_H1 ;  /* 0x3000003bff3e7230 */ /* 0x000fe40000004100 */
[C---:B------:R-:W-:Y:S01]  /*63f0*/  FFMA R19, R41.reuse, R58, R19 ;  /* 0x0000003a29137223 */ /* 0x040fe20000000013 */
[----:B------:R-:W-:Y:S02]  /*6400*/  HADD2.F32 R59, -RZ, R61.H0_H0 ;  /* 0x2000003dff3b7230 */ /* 0x000fe40000004100 */
[C---:B------:R-:W-:Y:S01]  /*6410*/  FMUL R23, R38.reuse, R23 ;  /* 0x0000001726177220 */ /* 0x040fe20000400000 */
[C---:B------:R-:W-:Y:S01]  /*6420*/  FFMA R16, R41.reuse, R55, R16 ;  /* 0x0000003729107223 */ /* 0x040fe20000000010 */
[C---:B------:R-:W-:Y:S01]  /*6430*/  FFMA R17, R41.reuse, R60, R17 ;  /* 0x0000003c29117223 */ /* 0x040fe20000000011 */
[--C-:B------:R-:W-:Y:S02]  /*6440*/  HADD2.F32 R61, -RZ, R63.reuse.H0_H0 ;  /* 0x2000003fff3d7230 */ /* 0x100fe40000004100 */
[C---:B------:R-:W-:Y:S01]  /*6450*/  FFMA R18, R41.reuse, R57, R18 ;  /* 0x0000003929127223 */ /* 0x040fe20000000012 */
[----:B------:R-:W-:Y:S02]  /*6460*/  HADD2.F32 R66, -RZ, R63.H1_H1 ;  /* 0x3000003fff427230 */ /* 0x000fe40000004100 */
[C---:B------:R-:W-:Y:S01]  /*6470*/  FMUL R22, R38.reuse, R26 ;  /* 0x0000001a26167220 */ /* 0x040fe20000400000 */
[----:B------:R-:W-:Y:S02]  /*6480*/  HADD2.F32 R63, -RZ, R65.H0_H0 ;  /* 0x20000041ff3f7230 */ /* 0x000fe40000004100 */
[C---:B------:R-:W-:Y:S01]  /*6490*/  FFMA R23, R41.reuse, R62, R23 ;  /* 0x0000003e29177223 */ /* 0x040fe20000000017 */
[C---:B------:R-:W-:Y:S01]  /*64a0*/  FMUL R27, R38.reuse, R27 ;  /* 0x0000001b261b7220 */ /* 0x040fe20000400000 */
[C---:B------:R-:W-:Y:S01]  /*64b0*/  FFMA R20, R41.reuse, R59, R20 ;  /* 0x0000003b29147223 */ /* 0x040fe20000000014 */
[C---:B------:R-:W-:Y:S01]  /*64c0*/  FFMA R21, R41.reuse, R64, R21 ;  /* 0x0000004029157223 */ /* 0x040fe20000000015 */
[--C-:B------:R-:W-:Y:S02]  /*64d0*/  HADD2.F32 R65, -RZ, R67.reuse.H0_H0 ;  /* 0x20000043ff417230 */ /* 0x100fe40000004100 */
[C---:B------:R-:W-:Y:S01]  /*64e0*/  FFMA R22, R41.reuse, R61, R22 ;  /* 0x0000003d29167223 */ /* 0x040fe20000000016 */
[----:B------:R-:W-:Y:S02]  /*64f0*/  HADD2.F32 R70, -RZ, R67.H1_H1 ;  /* 0x30000043ff467230 */ /* 0x000fe40000004100 */
[C---:B------:R-:W-:Y:S01]  /*6500*/  FMUL R26, R38.reuse, R30 ;  /* 0x0000001e261a7220 */ /* 0x040fe20000400000 */
[--C-:B------:R-:W-:Y:S02]  /*6510*/  HADD2.F32 R67, -RZ, R40.reuse.H0_H0 ;  /* 0x20000028ff437230 */ /* 0x100fe40000004100 */
[C---:B------:R-:W-:Y:S01]  /*6520*/  FFMA R27, R41.reuse, R66, R27 ;  /* 0x00000042291b7223 */ /* 0x040fe2000000001b */
[C---:B------:R-:W-:Y:S01]  /*6530*/  FMUL R31, R38.reuse, R31 ;  /* 0x0000001f261f7220 */ /* 0x040fe20000400000 */
[C---:B------:R-:W-:Y:S01]  /*6540*/  FFMA R24, R41.reuse, R63, R24 ;  /* 0x0000003f29187223 */ /* 0x040fe20000000018 */
[----:B------:R-:W-:Y:S02]  /*6550*/  HADD2.F32 R40, -RZ, R40.H1_H1 ;  /* 0x30000028ff287230 */ /* 0x000fe40000004100 */
[C---:B------:R-:W-:Y:S01]  /*6560*/  FFMA R25, R41.reuse, R68, R25 ;  /* 0x0000004429197223 */ /* 0x040fe20000000019 */
[--C-:B------:R-:W-:Y:S02]  /*6570*/  HADD2.F32 R69, -RZ, R42.reuse.H0_H0 ;  /* 0x2000002aff457230 */ /* 0x100fe40000004100 */
[C---:B------:R-:W-:Y:S01]  /*6580*/  FFMA R26, R41.reuse, R65, R26 ;  /* 0x00000041291a7223 */ /* 0x040fe2000000001a */
[----:B------:R-:W-:Y:S02]  /*6590*/  HADD2.F32 R42, -RZ, R42.H1_H1 ;  /* 0x3000002aff2a7230 */ /* 0x000fe40000004100 */
[C---:B------:R-:W-:Y:S01]  /*65a0*/  FMUL R30, R38.reuse, R34 ;  /* 0x00000022261e7220 */ /* 0x040fe20000400000 */
[----:B------:R-:W-:Y:S01]  /*65b0*/  FFMA R31, R41, R70, R31 ;  /* 0x00000046291f7223 */ /* 0x000fe2000000001f */
[----:B------:R-:W-:Y:S01]  /*65c0*/  FMUL R35, R38, R35 ;  /* 0x0000002326237220 */ /* 0x000fe20000400000 */
[----:B------:R-:W-:Y:S01]  /*65d0*/  F2FP.SATFINITE.E4M3.F32.PACK_AB_MERGE_C R99, R19, R14, RZ ;  /* 0x0000000e1363723e */ /* 0x000fe200048070ff */
[C---:B------:R-:W-:Y:S01]  /*65e0*/  FFMA R28, R41.reuse, R67, R28 ;  /* 0x00000043291c7223 */ /* 0x040fe2000000001c */
[C---:B------:R-:W-:Y:S01]  /*65f0*/  FFMA R29, R41.reuse, R40, R29 ;  /* 0x00000028291d7223 */ /* 0x040fe2000000001d */
[C---:B------:R-:W-:Y:S01]  /*6600*/  FFMA R30, R41.reuse, R69, R30 ;  /* 0x00000045291e7223 */ /* 0x040fe2000000001e */
[----:B------:R-:W-:Y:S01]  /*6610*/  FFMA R35, R41, R42, R35 ;  /* 0x0000002a29237223 */ /* 0x000fe20000000023 */
[----:B------:R-:W-:Y:S02]  /*6620*/  F2FP.SATFINITE.E4M3.F32.PACK_AB_MERGE_C R98, R9, R8, R98 ;  /* 0x000000080962723e */ /* 0x000fe40004807062 */
[----:B------:R-:W-:Y:S02]  /*6630*/  F2FP.SATFINITE.E4M3.F32.PACK_AB_MERGE_C R99, R13, R12, R99 ;  /* 0x0000000c0d63723e */ /* 0x000fe40004807063 */
[----:B------:R-:W-:Y:S02]  /*6640*/  F2FP.SATFINITE.E4M3.F32.PACK_AB_MERGE_C R104, R23, R18, RZ ;  /* 0x000000121768723e */ /* 0x000fe400048070ff */
[----:B------:R-:W-:Y:S01]  /*6650*/  F2FP.SATFINITE.E4M3.F32.PACK_AB_MERGE_C R105, R27, R22, RZ ;  /* 0x000000161b69723e */ /* 0x000fe200048070ff */
[----:B------:R1:W-:Y:S01]  /*6660*/  STS.128 [R71+UR44+0x2200], R96 ;  /* 0x0022006047007988 */ /* 0x0003e20008000c2c */
[----:B------:R-:W-:Y:S02]  /*6670*/  F2FP.SATFINITE.E4M3.F32.PACK_AB_MERGE_C R110, R31, R26, RZ ;  /* 0x0000001a1f6e723e */ /* 0x000fe400048070ff */
[----:B------:R-:W-:Y:S02]  /*6680*/  F2FP.SATFINITE.E4M3.F32.PACK_AB_MERGE_C R111, R35, R30, RZ ;  /* 0x0000001e236f723e */ /* 0x000fe400048070ff */
[----:B------:R-:W-:Y:S02]  /*6690*/  F2FP.SATFINITE.E4M3.F32.PACK_AB_MERGE_C R104, R17, R16, R104 ;  /* 0x000000101168723e */ /* 0x000fe40004807068 */
[----:B------:R-:W-:Y:S02]  /*66a0*/  F2FP.SATFINITE.E4M3.F32.PACK_AB_MERGE_C R105, R21, R20, R105 ;  /* 0x000000141569723e */ /* 0x000fe40004807069 */
[----:B------:R-:W-:Y:S02]  /*66b0*/  F2FP.SATFINITE.E4M3.F32.PACK_AB_MERGE_C R106, R25, R24, R110 ;  /* 0x00000018196a723e */ /* 0x000fe4000480706e */
[----:B------:R-:W-:Y:S02]  /*66c0*/  F2FP.SATFINITE.E4M3.F32.PACK_AB_MERGE_C R107, R29, R28, R111 ;  /* 0x0000001c1d6b723e */ /* 0x000fe4000480706f */
[----:B------:R-:W-:Y:S03]  /*66d0*/  @P6 SHF.L.U32 R110, R89, 0x1f, RZ ;  /* 0x0000001f596e6819 */ /* 0x000fe600000006ff */
[----:B------:R1:W-:Y:S01]  /*66e0*/  STS.128 [R101+0x2210], R104 ;  /* 0x0022106865007388 */ /* 0x0003e20000000c00 */
[----:B------:R-:W-:Y:S01]  /*66f0*/  @!PT LDS RZ, [RZ] ;  /* 0x00000000fffff984 */ /* 0x000fe20000000800 */
[----:B------:R-:W-:Y:S01]  /*6700*/  @!PT LDS RZ, [RZ] ;  /* 0x00000000fffff984 */ /* 0x000fe20000000800 */
[----:B------:R-:W-:Y:S01]  /*6710*/  @!PT LDS RZ, [RZ] ;  /* 0x00000000fffff984 */ /* 0x000fe20000000800 */
[----:B------:R-:W-:Y:S01]  /*6720*/  @!PT LDS RZ, [RZ] ;  /* 0x00000000fffff984 */ /* 0x000fe20000000800 */
[----:B------:R2:W-:Y:S07]  /*6730*/  MEMBAR.ALL.CTA ;  /* 0x0000000000007992 */ /* 0x0005ee0000008000 */
[----:B--2---:R-:W2:Y:S02]  /*6740*/  FENCE.VIEW.ASYNC.S ;  /* 0x00000000000073c6 */ /* 0x004ea40000000000 */
[----:B--2---:R-:W-:Y:S06]  /*6750*/  BAR.SYNC.DEFER_BLOCKING 0x1, 0x80 ;  /* 0x0042000000007b1d */ /* 0x004fec0000010000 */
[----:B------:R-:W-:Y:S05]  /*6760*/  @P0 BRA `(.L_x_101) ;  /* 0x0000000000280947 */ /* 0x000fea0003800000 */
[----:B------:R-:W2:Y:S01]  /*6770*/  LDCU.64 UR6, c[0x0][0x348] ;  /* 0x00006900ff0677ac */ /* 0x000ea20008000a00 */
[----:B------:R-:W-:Y:S01]  /*6780*/  UIADD3 UR4, UPT, UPT, UR44, 0x2200, URZ ;  /* 0x000022002c047890 */ /* 0x000fe2000fffe0ff */
[----:B------:R-:W-:Y:S05]  /*6790*/  UMOV UR51, UR36 ;  /* 0x0000002400337c82 */ /* 0x000fea0008000000 */
[----:B------:R-:W-:Y:S04]  /*67a0*/  MOV R94, UR4 ;  /* 0x00000004005e7c02 */ /* 0x000fe80008000f00 */
[----:B------:R-:W-:Y:S01]  /*67b0*/  R2UR UR48, R94 ;  /* 0x000000005e3072ca */ /* 0x000fe200000e0000 */
[----:B--2---:R-:W-:Y:S04]  /*67c0*/  UIADD3 UR4, UP0, UPT, UR6, 0x680, URZ ;  /* 0x0000068006047890 */ /* 0x004fe8000ff1e0ff */
[----:B------:R-:W-:Y:S09]  /*67d0*/  UIADD3.X UR5, UPT, UPT, URZ, UR7, URZ, UP0, !UPT ;  /* 0x00000007ff057290 */ /* 0x000ff200087fe4ff */
[----:B------:R2:W-:Y:S01]  /*67e0*/  UTMASTG.3D [UR48], [UR4] ;  /* 0x00000030040073b5 */ /* 0x0005e20008010000 */
[----:B------:R0:W-:Y:S01]  /*67f0*/  UTMACMDFLUSH ;  /* 0x00000000000079b7 */ /* 0x0001e20000000000 */
[----:B--2---:R-:W-:Y:S04]  /*6800*/  DEPBAR.LE SB0, 0x1 ;  /* 0x000080400000791a */ /* 0x004fe80000000000 */
.L_x_101:
[----:B------:R-:W-:Y:S05]  /*6810*/  BSYNC.RECONVERGENT B0 ;  /* 0x0000000000007941 */ /* 0x000fea0003800200 */
.L_x_100:
[----:B------:R-:W-:Y:S06]  /*6820*/  BAR.SYNC.DEFER_BLOCKING 0x1, 0x80 ;  /* 0x0042000000007b1d */ /* 0x000fec0000010000 */
[----:B------:R-:W2:Y:S01]  /*6830*/  @P6 SYNCS.PHASECHK.TRANS64.TRYWAIT P0, [R109+URZ+0x30], R110 ;  /* 0x0000306e6d0065a7 */ /* 0x000ea200080011ff */
[----:B------:R-:W-:Y:S01]  /*6840*/  BSSY B1, `(.L_x_102) ;  /* 0x0000020000017945 */ /* 0x000fe20003800000 */
[----:B--2---:R-:W-:Y:S03]  /*6850*/  @P6 SEL R102, RZ, 0x1, !P0 ;  /* 0x00000001ff666807 */ /* 0x004fe60004000000 */
[----:B------:R-:W-:Y:S05]  /*6860*/  @!P6 BRA `(.L_x_103) ;  /* 0x000000000074e947 */ /* 0x000fea0003800000 */
[----:B------:R-:W-:Y:S01]  /*6870*/  ISETP.NE.AND P1, PT, R103, RZ, PT ;  /* 0x000000ff6700720c */ /* 0x000fe20003f25270 */
[----:B------:R-:W2:Y:S01]  /*6880*/  S2R R0, SR_CgaCtaId ;  /* 0x0000000000007919 */ /* 0x000ea20000008800 */
[----:B------:R-:W-:Y:S01]  /*6890*/  ISETP.NE.AND P0, PT, R102, RZ, PT ;  /* 0x000000ff6600720c */ /* 0x000fe20003f05270 */
[----:B------:R-:W-:Y:S10]  /*68a0*/  BSSY B0, `(.L_x_104) ;  /* 0x0000008000007945 */ /* 0x000ff40003800000 */
[----:B------:R-:W-:Y:S05]  /*68b0*/  @P1 IMAD R2, R90, 0x1000, R71 ;  /* 0x000010005a021824 */ /* 0x000fea00078e0247 */
[----:B------:R-:W-:Y:S05]  /*68c0*/  @P1 IADD3 R3, PT, PT, R2, UR44, RZ ;  /* 0x0000002c02031c10 */ /* 0x000fea000fffe0ff */
[----:B------:R-:W-:Y:S01]  /*68d0*/  @P1 IMAD.IADD R3, R3, 0x1, R108 ;  /* 0x0000000103031824 */ /* 0x000fe200078e026c */
[----:B------:R-:W-:Y:S06]  /*68e0*/  @P0 BRA `(.L_x_105) ;  /* 0x00000000000c0947 */ /* 0x000fec0003800000 */
[----:B------:R-:W-:Y:S04]  /*68f0*/  SHF.L.U32 R4, R89, 0x1f, RZ ;  /* 0x0000001f59047819 */ /* 0x000fe800000006ff */
[----:B------:R-:W3:Y:S02]  /*6900*/  SYNCS.PHASECHK.TRANS64.TRYWAIT P0, [R109+URZ+0x30], R4 ;  /* 0x000030046d0075a7 */ /* 0x000ee400080011ff */
[----:B---3--:R-:W-:Y:S05]  /*6910*/  @!P0 BRA `(.L_x_106) ;  /* 0x0000001400988947 */ /* 0x008fea0003800000 */
.L_x_105:
[----:B------:R-:W-:Y:S05]  /*6920*/  BSYNC B0 ;  /* 0x0000000000007941 */ /* 0x000fea0003800000 */
.L_x_104:
[----:B------:R-:W-:Y:S01]  /*6930*/  ISETP.NE.AND P0, PT, R103, RZ, PT ;  /* 0x000000ff6700720c */ /* 0x000fe20003f05270 */
[----:B---3--:R-:W-:Y:S02]  /*6940*/  VIADD R109, R109, 0x40 ;  /* 0x000000406d6d7836 */ /* 0x008fe40000000000 */
[----:B------:R-:W-:Y:S03]  /*6950*/  VIADD R90, R90, 0x1 ;  /* 0x000000015a5a7836 */ /* 0x000fe60000000000 */
[----:B--2---:R-:W-:Y:S07]  /*6960*/  PRMT R0, R0, 0x654, R109 ;  /* 0x0000065400007816 */ /* 0x004fee000000006d */
[----:B------:R2:W3:Y:S04]  /*6970*/  @P0 LDS.128 R72, [R2+UR44+0x200] ;  /* 0x0002002c02480984 */ /* 0x0004e80008000c00 */
[----:B------:R2:W4:Y:S01]  /*6980*/  @P0 LDS.128 R76, [R3+0x210] ;  /* 0x00021000034c0984 */ /* 0x0005220000000c00 */
        /* <DEDUP_REMOVED lines=10> */
[----:B--23--:R-:W-:Y:S02]  /*6a30*/  LOP3.LUT R89, R89, R0, RZ, 0x3c, !PT ;  /* 0x0000000059597212 */ /* 0x00cfe400078e3cff */
.L_x_103:
[----:B------:R-:W-:Y:S05]  /*6a40*/  BSYNC B1 ;  /* 0x0000000000017941 */ /* 0x000fea0003800000 */
.L_x_102:
[----:B------:R-:W-:Y:S05]  /*6a50*/  VIADD R0, R39, 0x40 ;  /* 0x0000004027007836 */ /* 0x000fea0000000000 */
[----:B------:R-:W-:Y:S04]  /*6a60*/  SHF.R.U32.HI R0, RZ, 0x15, R0 ;  /* 0x00000015ff007819 */ /* 0x000fe80000011600 */
[----:B------:R-:W-:Y:S11]  /*6a70*/  LOP3.LUT P0, RZ, R0, 0x3, R85, 0x48, !PT ;  /* 0x0000000300ff7812 */ /* 0x000ff60007804855 */
[----:B------:R-:W-:Y:S02]  /*6a80*/  @!UPT UIADD3 URZ, UPT, UPT, URZ, URZ, URZ ;  /* 0x000000fffffff290 */ /* 0x000fe4000fffe0ff */
[----:B------:R-:W-:Y:S05]  /*6a90*/  @!P0 BRA `(.L_x_107) ;  /* 0x0000000000408947 */ /* 0x000fea0003800000 */
[----:B------:R-:W2:Y:S01]  /*6aa0*/  LDCU.64 UR8, c[0x4][0x70] ;  /* 0x01000e00ff0877ac */ /* 0x000ea20008000a00 */
[----:B------:R-:W-:Y:S01]  /*6ab0*/  MOV R3, 0x0 ;  /* 0x0000000000037802 */ /* 0x000fe20000000f00 */
[----:B------:R-:W-:Y:S02]  /*6ac0*/  HFMA2 R12, -RZ, RZ, 0, 5.9604644775390625e-08 ;  /* 0x00000001ff0c7431 */ /* 0x000fe400000001ff */
[----:B------:R-:W-:Y:S02]  /*6ad0*/  IMAD.MOV.U32 R8, RZ, RZ, 0x192 ;  /* 0x00000192ff087424 */ /* 0x000fe400078e00ff */
[----:B------:R-:W-:Y:S01]  /*6ae0*/  IMAD.MOV.U32 R13, RZ, RZ, RZ ;  /* 0x000000ffff0d7224 */ /* 0x000fe200078e00ff */
[----:B------:R-:W3:Y:S01]  /*6af0*/  LDCU.64 UR6, c[0x4][0x78] ;  /* 0x01000f00ff0677ac */ /* 0x000ee20008000a00 */
[----:B------:R-:W1:Y:S01]  /*6b00*/  LDC.64 R2, c[0x4][R3] ;  /* 0x0100000003027b82 */ /* 0x000e620000000a00 */
[----:B------:R-:W5:Y:S01]  /*6b10*/  LDCU.64 UR4, c[0x4][0x10] ;  /* 0x01000200ff0477ac */ /* 0x000f620008000a00 */
[----:B--2---:R-:W-:Y:S01]  /*6b20*/  MOV R5, UR9 ;  /* 0x0000000900057c02 */ /* 0x004fe20008000f00 */
[----:B------:R-:W-:Y:S01]  /*6b30*/  IMAD.U32 R4, RZ, RZ, UR8 ;  /* 0x00000008ff047e24 */ /* 0x000fe2000f8e00ff */
[----:B---3--:R-:W-:Y:S01]  /*6b40*/  MOV R7, UR7 ;  /* 0x0000000700077c02 */ /* 0x008fe20008000f00 */
[----:B------:R-:W-:Y:S01]  /*6b50*/  IMAD.U32 R6, RZ, RZ, UR6 ;  /* 0x00000006ff067e24 */ /* 0x000fe2000f8e00ff */
[----:B-----5:R-:W-:Y:S01]  /*6b60*/  MOV R11, UR5 ;  /* 0x00000005000b7c02 */ /* 0x020fe20008000f00 */
[----:B------:R-:W-:Y:S02]  /*6b70*/  IMAD.U32 R10, RZ, RZ, UR4 ;  /* 0x00000004ff0a7e24 */ /* 0x000fe4000f8e00ff */
[----:B------:R-:W-:Y:S07]  /*6b80*/  LEPC R20, `(.L_x_107) ;  /* 0x000000001014794e */ /* 0x000fee0000000000 */
[----:B-1--4-:R-:W-:Y:S05]  /*6b90*/  CALL.ABS.NOINC R2 ;  /* 0x0000000002007343 */ /* 0x012fea0003c00000 */
.L_x_107:
[----:B------:R-:W-:Y:S01]  /*6ba0*/  ISETP.NE.AND P0, PT, R95, RZ, PT ;  /* 0x000000ff5f00720c */ /* 0x000fe20003f05270 */
[----:B------:R-:W-:Y:S05]  /*6bb0*/  WARPSYNC.ALL ;  /* 0x0000000000007948 */ /* 0x000fea0003800000 */
[----:B------:R-:W-:Y:S01]  /*6bc0*/  R2UR UR4, R39 ;  /* 0x00000000270472ca */ /* 0x000fe200000e0000 */
[----:B------:R-:W2:Y:S01]  /*6bd0*/  S2UR UR6, SR_CgaCtaId ;  /* 0x00000000000679c3 */ /* 0x000ea20000008800 */
[-C--:B------:R-:W-:Y:S01]  /*6be0*/  F2FP.F16.E4M3.UNPACK_B R42, R72.reuse ;  /* 0x00000048ff2a723e */ /* 0x080fe200020006ff */
[----:B------:R-:W-:Y:S01]  /*6bf0*/  BSSY.RECONVERGENT B0, `(.L_x_108) ;  /* 0x000009c000007945 */ /* 0x000fe20003800200 */
[----:B------:R-:W-:Y:S02]  /*6c00*/  F2FP.F16.E4M3.UNPACK_B R72, R72.H1 ;  /* 0x00000048ff48723e */ /* 0x000fe400030006ff */
[-C--:B------:R-:W-:Y:S01]  /*6c10*/  F2FP.F16.E4M3.UNPACK_B R46, R73.reuse ;  /* 0x00000049ff2e723e */ /* 0x080fe200020006ff */
[--C-:B------:R-:W-:Y:S01]  /*6c20*/  HADD2.F32 R40, -RZ, R42.reuse.H0_H0 ;  /* 0x2000002aff287230 */ /* 0x100fe20000004100 */
[----:B------:R-:W-:Y:S01]  /*6c30*/  F2FP.F16.E4M3.UNPACK_B R73, R73.H1 ;  /* 0x00000049ff49723e */ /* 0x000fe200030006ff */
[----:B------:R-:W-:Y:S01]  /*6c40*/  HADD2.F32 R42, -RZ, R42.H1_H1 ;  /* 0x3000002aff2a7230 */ /* 0x000fe20000004100 */
[-C--:B------:R-:W-:Y:S01]  /*6c50*/  F2FP.F16.E4M3.UNPACK_B R50, R74.reuse ;  /* 0x0000004aff32723e */ /* 0x080fe200020006ff */
[----:B------:R-:W-:Y:S01]  /*6c60*/  HADD2.F32 R43, -RZ, R72.H0_H0 ;  /* 0x20000048ff2b7230 */ /* 0x000fe20000004100 */
[----:B------:R-:W-:Y:S01]  /*6c70*/  F2FP.F16.E4M3.UNPACK_B R74, R74.H1 ;  /* 0x0000004aff4a723e */ /* 0x000fe200030006ff */
[----:B------:R-:W-:Y:S01]  /*6c80*/  LDTM.16dp32bit_t0_t15.x32 R4, tmem[UR4+0x40] ;  /* 0x00004004000479ee */ /* 0x000fe20008a80000 */
[----:B------:R-:W3:Y:S01]  /*6c90*/  LDTM.16dp32bit_t16_t31.x32 R4, tmem[UR4+0x60] ;  /* 0x00006004000479ee */ /* 0x000ee20008aa0000 */
[----:B------:R-:W-:Y:S01]  /*6ca0*/  NOP ;  /* 0x0000000000007918 */ /* 0x000fe20000000000 */
[--C-:B------:R-:W-:Y:S01]  /*6cb0*/  HADD2.F32 R45, -RZ, R46.reuse.H0_H0 ;  /* 0x2000002eff2d7230 */ /* 0x100fe20000004100 */
[----:B------:R-:W-:Y:S01]  /*6cc0*/  R2UR UR5, R100 ;  /* 0x00000000640572ca */ /* 0x000fe200000e0000 */
[----:B------:R-:W-:Y:S01]  /*6cd0*/  HADD2.F32 R46, -RZ, R46.H1_H1 ;  /* 0x3000002eff2e7230 */ /* 0x000fe20000004100 */
[----:B------:R-:W-:Y:S01]  /*6ce0*/  F2FP.F16.E4M3.UNPACK_B R54, R75 ;  /* 0x0000004bff36723e */ /* 0x000fe200020006ff */
[--C-:B------:R-:W-:Y:S01]  /*6cf0*/  HADD2.F32 R49, -RZ, R50.reuse.H0_H0 ;  /* 0x20000032ff317230 */ /* 0x100fe20000004100 */
[----:B----4-:R-:W-:Y:S01]  /*6d00*/  F2FP.F16.E4M3.UNPACK_B R58, R76 ;  /* 0x0000004cff3a723e */ /* 0x010fe200020006ff */
[----:B------:R-:W-:Y:S01]  /*6d10*/  HADD2.F32 R50, -RZ, R50.H1_H1 ;  /* 0x30000032ff327230 */ /* 0x000fe20000004100 */
[----:B------:R-:W-:Y:S01]  /*6d20*/  F2FP.F16.E4M3.UNPACK_B R62, R77 ;  /* 0x0000004dff3e723e */ /* 0x000fe200020006ff */
[--C-:B------:R-:W-:Y:S01]  /*6d30*/  HADD2.F32 R53, -RZ, R54.reuse.H0_H0 ;  /* 0x20000036ff357230 */ /* 0x100fe20000004100 */
[----:B------:R-:W-:Y:S01]  /*6d40*/  F2FP.F16.E4M3.UNPACK_B R66, R78 ;  /* 0x0000004eff42723e */ /* 0x000fe200020006ff */
[----:B------:R-:W-:Y:S01]  /*6d50*/  HADD2.F32 R54, -RZ, R54.H1_H1 ;  /* 0x30000036ff367230 */ /* 0x000fe20000004100 */
[----:B------:R-:W-:Y:S01]  /*6d60*/  F2FP.F16.E4M3.UNPACK_B R69, R79 ;  /* 0x0000004fff45723e */ /* 0x000fe200020006ff */
[--C-:B------:R-:W-:Y:S01]  /*6d70*/  HADD2.F32 R57, -RZ, R58.reuse.H0_H0 ;  /* 0x2000003aff397230 */ /* 0x100fe20000004100 */
[----:B------:R-:W-:Y:S01]  /*6d80*/  F2FP.F16.E4M3.UNPACK_B R75, R75.H1 ;  /* 0x0000004bff4b723e */ /* 0x000fe200030006ff */
[----:B------:R-:W-:Y:S01]  /*6d90*/  UIADD3 UR4, UPT, UPT, UR5, 0xa0, URZ ;  /* 0x000000a005047890 */ /* 0x000fe2000fffe0ff */
[----:B------:R-:W-:Y:S01]  /*6da0*/  HADD2.F32 R59, -RZ, R58.H1_H1 ;  /* 0x3000003aff3b7230 */ /* 0x000fe20000004100 */
[----:B------:R-:W-:Y:S01]  /*6db0*/  F2FP.F16.E4M3.UNPACK_B R76, R76.H1 ;  /* 0x0000004cff4c723e */ /* 0x000fe200030006ff */
[--C-:B------:R-:W-:Y:S01]  /*6dc0*/  HADD2.F32 R61, -RZ, R62.reuse.H0_H0 ;  /* 0x2000003eff3d7230 */ /* 0x100fe20000004100 */
[----:B------:R-:W-:Y:S01]  /*6dd0*/  F2FP.F16.E4M3.UNPACK_B R77, R77.H1 ;  /* 0x0000004dff4d723e */ /* 0x000fe200030006ff */
[----:B------:R-:W-:Y:S01]  /*6de0*/  HADD2.F32 R62, -RZ, R62.H1_H1 ;  /* 0x3000003eff3e7230 */ /* 0x000fe20000004100 */
[----:B------:R-:W-:Y:S01]  /*6df0*/  F2FP.F16.E4M3.UNPACK_B R78, R78.H1 ;  /* 0x0000004eff4e723e */ /* 0x000fe200030006ff */
[--C-:B------:R-:W-:Y:S01]  /*6e00*/  HADD2.F32 R65, -RZ, R66.reuse.H0_H0 ;  /* 0x20000042ff417230 */ /* 0x100fe20000004100 */
[----:B--2---:R-:W-:Y:S01]  /*6e10*/  UPRMT UR4, UR6, 0x654, UR4 ;  /* 0x0000065406047896 */ /* 0x004fe20008000004 */
        /* <DEDUP_REMOVED lines=8> */
[----:B------:R-:W-:Y:S01]  /*6ea0*/  SYNCS.ARRIVE.TRANS64.RED.A1T0 RZ, [UR4], RZ ;  /* 0x000000ffffff79a7 */ /* 0x000fe20008100404 */
        /* <DEDUP_REMOVED lines=15> */
[--C-:B------:R-:W-:Y:S02]  /*6fa0*/  HADD2.F32 R47, -RZ, R73.reuse.H0_H0 ;  /* 0x20000049ff2f7230 */ /* 0x100fe40000004100 */
[C---:B------:R-:W-:Y:S01]  /*6fb0*/  FMUL R10, R38.reuse, R10 ;  /* 0x0000000a260a7220 */ /* 0x040fe20000400000 */
[C---:B------:R-:W-:Y:S01]  /*6fc0*/  FFMA R6, R41.reuse, R43, R6 ;  /* 0x0000002b29067223 */ /* 0x040fe20000000006 */
[----:B------:R-:W-:Y:S02]  /*6fd0*/  HADD2.F32 R48, -RZ, R73.H1_H1 ;  /* 0x30000049ff307230 */ /* 0x000fe40000004100 */
[C---:B------:R-:W-:Y:S01]  /*6fe0*/  FFMA R7, R41.reuse, R44, R7 ;  /* 0x0000002c29077223 */ /* 0x040fe20000000007 */
[C---:B------:R-:W-:Y:S01]  /*6ff0*/  FFMA R8, R41.reuse, R45, R8 ;  /* 0x0000002d29087223 */ /* 0x040fe20000000008 */
[C---:B------:R-:W-:Y:S01]  /*7000*/  FFMA R9, R41.reuse, R46, R9 ;  /* 0x0000002e29097223 */ /* 0x040fe20000000009 */
[----:B------:R-:W-:Y:S01]  /*7010*/  FFMA R10, R41, R47, R10 ;  /* 0x0000002f290a7223 */ /* 0x000fe2000000000a */
[----:B------:R-:W-:Y:S01]  /*7020*/  HADD2.F32 R43, -RZ, R69.H0_H0 ;  /* 0x20000045ff2b7230 */ /* 0x000fe20000004100 */
[----:B-1----:R-:W-:Y:S01]  /*7030*/  F2FP.SATFINITE.E4M3.F32.PACK_AB_MERGE_C R96, R7, R6, RZ ;  /* 0x000000060760723e */ /* 0x002fe200048070ff */
[C---:B------:R-:W-:Y:S01]  /*7040*/  FMUL R11, R38.reuse, R11 ;  /* 0x0000000b260b7220 */ /* 0x040fe20000400000 */
[--C-:B------:R-:W-:Y:S02]  /*7050*/  HADD2.F32 R51, -RZ, R74.reuse.H0_H0 ;  /* 0x2000004aff337230 */ /* 0x100fe40000004100 */
[C---:B------:R-:W-:Y:S01]  /*7060*/  FMUL R14, R38.reuse, R14 ;  /* 0x0000000e260e7220 */ /* 0x040fe20000400000 */
[----:B------:R-:W-:Y:S01]  /*7070*/  HADD2.F32 R52, -RZ, R74.H1_H1 ;  /* 0x3000004aff347230 */ /* 0x000fe20000004100 */
[----:B------:R-:W-:Y:S01]  /*7080*/  F2FP.SATFINITE.E4M3.F32.PACK_AB_MERGE_C R96, R5, R4, R96 ;  /* 0x000000040560723e */ /* 0x000fe20004807060 */
[C---:B------:R-:W-:Y:S01]  /*7090*/  FFMA R11, R41.reuse, R48, R11 ;  /* 0x00000030290b7223 */ /* 0x040fe2000000000b */
[C---:B------:R-:W-:Y:S01]  /*70a0*/  FFMA R12, R41.reuse, R49, R12 ;  /* 0x00000031290c7223 */ /* 0x040fe2000000000c */
[C---:B------:R-:W-:Y:S01]  /*70b0*/  FFMA R13, R41.reuse, R50, R13 ;  /* 0x00000032290d7223 */ /* 0x040fe2000000000d */
[----:B------:R-:W-:Y:S01]  /*70c0*/  FFMA R14, R41, R51, R14 ;  /* 0x00000033290e7223 */ /* 0x000fe2000000000e */
[C---:B------:R-:W-:Y:S01]  /*70d0*/  FMUL R15, R38.reuse, R15 ;  /* 0x0000000f260f7220 */ /* 0x040fe20000400000 */
[----:B------:R-:W-:Y:S01]  /*70e0*/  F2FP.F16.E4M3.UNPACK_B R79, R79.H1 ;  /* 0x0000004fff4f723e */ /* 0x000fe200030006ff */
[--C-:B------:R-:W-:Y:S01]  /*70f0*/  HADD2.F32 R55, -RZ, R75.reuse.H0_H0 ;  /* 0x2000004bff377230 */ /* 0x100fe20000004100 */
[----:B------:R-:W-:Y:S01]  /*7100*/  F2FP.SATFINITE.E4M3.F32.PACK_AB_MERGE_C R97, R11, R10, RZ ;  /* 0x0000000a0b61723e */ /* 0x000fe200048070ff */
[C---:B------:R-:W-:Y:S01]  /*7110*/  FFMA R15, R41.reuse, R52, R15 ;  /* 0x00000034290f7223 */ /* 0x040fe2000000000f */
[C---:B------:R-:W-:Y:S01]  /*7120*/  FFMA R16, R41.reuse, R53, R16 ;  /* 0x0000003529107223 */ /* 0x040fe20000000010 */
[----:B------:R-:W-:Y:S01]  /*7130*/  FFMA R17, R41, R54, R17 ;  /* 0x0000003629117223 */ /* 0x000fe20000000011 */
[----:B------:R-:W-:Y:S01]  /*7140*/  F2FP.SATFINITE.E4M3.F32.PACK_AB_MERGE_C R97, R9, R8, R97 ;  /* 0x000000080961723e */ /* 0x000fe20004807061 */
[----:B------:R-:W-:Y:S01]  /*7150*/  HADD2.F32 R56, -RZ, R75.H1_H1 ;  /* 0x3000004bff387230 */ /* 0x000fe20000004100 */
[----:B------:R-:W-:Y:S01]  /*7160*/  F2FP.SATFINITE.E4M3.F32.PACK_AB_MERGE_C R98, R15, R14, RZ ;  /* 0x0000000e0f62723e */ /* 0x000fe200048070ff */
[C---:B------:R-:W-:Y:S01]  /*7170*/  FMUL R18, R38.reuse, R18 ;  /* 0x0000001226127220 */ /* 0x040fe20000400000 */
[C---:B------:R-:W-:Y:S01]  /*7180*/  FMUL R19, R38.reuse, R19 ;  /* 0x0000001326137220 */ /* 0x040fe20000400000 */
[--C-:B------:R-:W-:Y:S02]  /*7190*/  HADD2.F32 R58, -RZ, R76.reuse.H0_H0 ;  /* 0x2000004cff3a7230 */ /* 0x100fe40000004100 */
[C---:B------:R-:W-:Y:S01]  /*71a0*/  FMUL R3, R38.reuse, R22 ;  /* 0x0000001626037220 */ /* 0x040fe20000400000 */
[C---:B------:R-:W-:Y:S01]  /*71b0*/  FFMA R18, R41.reuse, R55, R18 ;  /* 0x0000003729127223 */ /* 0x040fe20000000012 */
[----:B------:R-:W-:Y:S02]  /*71c0*/  HADD2.F32 R60, -RZ, R76.H1_H1 ;  /* 0x3000004cff3c7230 */ /* 0x000fe40000004100 */
        /* <DEDUP_REMOVED lines=42> */
[----:B------:R-:W-:Y:S03]  /*7470*/  IADD3 R70, PT, PT, R36, 0x1, RZ ;  /* 0x0000000124467810 */ /* 0x000fe60007ffe0ff */
        /* <DEDUP_REMOVED lines=10> */
[----:B------:R-:W-:Y:S02]  /*7520*/  UIADD3 UR9, UPT, UPT, UR49, 0x40, URZ ;  /* 0x0000004031097890 */ /* 0x000fe4000fffe0ff */
[----:B------:R-:W-:Y:S01]  /*7530*/  UIADD3 UR8, UPT, UPT, UR44, 0x3200, URZ ;  /* 0x000032002c087890 */ /* 0x000fe2000fffe0ff */
[----:B------:R-:W-:Y:S01]  /*7540*/  UMOV UR10, UR50 ;  /* 0x00000032000a7c82 */ /* 0x000fe20008000000 */
[----:B------:R-:W-:Y:S01]  /*7550*/  UMOV UR11, UR36 ;  /* 0x00000024000b7c82 */ /* 0x000fe20008000000 */
[----:B--2---:R-:W-:Y:S04]  /*7560*/  UIADD3 UR4, UP0, UPT, UR6, 0x680, URZ ;  /* 0x0000068006047890 */ /* 0x004fe8000ff1e0ff */
[----:B------:R-:W-:Y:S09]  /*7570*/  UIADD3.X UR5, UPT, UPT, URZ, UR7, URZ, UP0, !UPT ;  /* 0x00000007ff057290 */ /* 0x000ff200087fe4ff */
[----:B------:R2:W-:Y:S01]  /*7580*/  UTMASTG.3D [UR8], [UR4] ;  /* 0x00000008040073b5 */ /* 0x0005e20008010000 */
[----:B------:R0:W-:Y:S01]  /*7590*/  UTMACMDFLUSH ;  /* 0x00000000000079b7 */ /* 0x0001e20000000000 */
[----:B--2---:R-:W-:Y:S04]  /*75a0*/  DEPBAR.LE SB0, 0x1 ;  /* 0x000080400000791a */ /* 0x004fe80000000000 */
.L_x_109:
[----:B------:R-:W-:Y:S05]  /*75b0*/  BSYNC.RECONVERGENT B0 ;  /* 0x0000000000007941 */ /* 0x000fea0003800200 */
.L_x_108:
[----:B------:R-:W-:Y:S01]  /*75c0*/  BAR.SYNC.DEFER_BLOCKING 0x1, 0x80 ;  /* 0x0042000000007b1d */ /* 0x000fe20000010000 */
[----:B------:R-:W-:Y:S01]  /*75d0*/  ISETP.NE.AND P0, PT, R87, 0x2, PT ;  /* 0x000000025700780c */ /* 0x000fe20003f05270 */
[----:B------:R-:W-:Y:S01]  /*75e0*/  UISETP.NE.AND UP0, UPT, UR45, URZ, UPT ;  /* 0x000000ff2d00728c */ /* 0x000fe2000bf05270 */
[----:B------:R-:W-:Y:S01]  /*75f0*/  ISETP.NE.AND P1, PT, R70, 0x4, PT ;  /* 0x000000044600780c */ /* 0x000fe20003f25270 */
[----:B------:R-:W-:Y:S01]  /*7600*/  UIADD3 UR30, UPT, UPT, UR37, UR59, URZ ;  /* 0x0000003b251e7290 */ /* 0x000fe2000fffe0ff */
[----:B------:R-:W-:Y:S01]  /*7610*/  SEL R0, RZ, 0x1, P0 ;  /* 0x00000001ff007807 */ /* 0x000fe20000000000 */
[----:B------:R-:W-:Y:S01]  /*7620*/  UIADD3 UR20, UPT, UPT, UR38, UR62, URZ ;  /* 0x0000003e26147290 */ /* 0x000fe2000fffe0ff */
[----:B------:R-:W-:Y:S02]  /*7630*/  SEL R3, RZ, 0x1, P1 ;  /* 0x00000001ff037807 */ /* 0x000fe40000800000 */
[----:B------:R-:W-:Y:S02]  /*7640*/  LOP3.LUT R91, R91, R0, RZ, 0x3c, !PT ;  /* 0x000000005b5b7212 */ /* 0x000fe400078e3cff */
[----:B------:R-:W-:Y:S02]  /*7650*/  LOP3.LUT R92, R92, R3, RZ, 0x3c, !PT ;  /* 0x000000035c5c7212 */ /* 0x000fe400078e3cff */
[----:B------:R-:W-:Y:S02]  /*7660*/  SEL R87, R87, RZ, P0 ;  /* 0x000000ff57577207 */ /* 0x000fe40000000000 */
[----:B------:R-:W-:Y:S01]  /*7670*/  SEL R36, R70, RZ, P1 ;  /* 0x000000ff46247207 */ /* 0x000fe20000800000 */
[----:B------:R-:W-:Y:S01]  /*7680*/  UMOV UR36, UR58 ;  /* 0x0000003a00247c82 */ /* 0x000fe20008000000 */
[----:B------:R-:W-:Y:S05]  /*7690*/  BRA.U UP0, `(.L_x_110) ;  /* 0xffffffd500987547 */ /* 0x000fea000b83ffff */
[----:B------:R-:W-:Y:S05]  /*76a0*/  EXIT ;  /* 0x000000000000794d */ /* 0x000fea0003800000 */
.L_x_24:
[----:B-1----:R1:W3:Y:S02]  /*76b0*/  SYNCS.PHASECHK.TRANS64.TRYWAIT P0, [R0+URZ+0xd0], R3 ;  /* 0x0000d003000075a7 */ /* 0x0022e400080011ff */
[----:B---3--:R-:W-:Y:S05]  /*76c0*/  @!P0 NANOSLEEP.SYNCS 0x989680 ;  /* 0x009896800000895d */ /* 0x008fea0003900000 */
[----:B------:R-:W3:Y:S02]  /*76d0*/  @!P0 SYNCS.PHASECHK.TRANS64 P0, [R0+URZ+0xd0], R3 ;  /* 0x0000d003000085a7 */ /* 0x000ee400080010ff */
[----:B---3--:R-:W-:Y:S05]  /*76e0*/  @!P0 BRA `(.L_x_24) ;  /* 0xfffffffc00f08947 */ /* 0x008fea000383ffff */
[----:B------:R-:W-:Y:S05]  /*76f0*/  BRA `(.L_x_111) ;  /* 0xffffffa000487947 */ /* 0x000fea000383ffff */
.L_x_27:
[----:B-1----:R-:W-:-:S07]  /*7700*/  MOV R0, UR33 ;  /* 0x0000002100007c02 */ /* 0x002fce0008000f00 */
.L_x_112:
[----:B-1----:R1:W3:Y:S02]  /*7710*/  SYNCS.PHASECHK.TRANS64.TRYWAIT P0, [R0+URZ+0x18], R3 ;  /* 0x00001803000075a7 */ /* 0x0022e400080011ff */
[----:B---3--:R-:W-:Y:S05]  /*7720*/  @!P0 NANOSLEEP.SYNCS 0x989680 ;  /* 0x009896800000895d */ /* 0x008fea0003900000 */
[----:B------:R-:W3:Y:S02]  /*7730*/  @!P0 SYNCS.PHASECHK.TRANS64 P0, [R0+URZ+0x18], R3 ;  /* 0x00001803000085a7 */ /* 0x000ee400080010ff */
[----:B---3--:R-:W-:Y:S05]  /*7740*/  @!P0 BRA `(.L_x_112) ;  /* 0xfffffffc00f08947 */ /* 0x008fea000383ffff */
[----:B------:R-:W-:Y:S05]  /*7750*/  BRA `(.L_x_26) ;  /* 0xffffffa000887947 */ /* 0x000fea000383ffff */
.L_x_34:
[----:B-1----:R-:W-:-:S07]  /*7760*/  MOV R0, UR9 ;  /* 0x0000000900007c02 */ /* 0x002fce0008000f00 */
.L_x_113:
[----:B-1----:R1:W3:Y:S02]  /*7770*/  SYNCS.PHASECHK.TRANS64.TRYWAIT P0, [R0+URZ+0x18], R3 ;  /* 0x00001803000075a7 */ /* 0x0022e400080011ff */
[----:B---3--:R-:W-:Y:S05]  /*7780*/  @!P0 NANOSLEEP.SYNCS 0x989680 ;  /* 0x009896800000895d */ /* 0x008fea0003900000 */
[----:B------:R-:W3:Y:S02]  /*7790*/  @!P0 SYNCS.PHASECHK.TRANS64 P0, [R0+URZ+0x18], R3 ;  /* 0x00001803000085a7 */ /* 0x000ee400080010ff */
[----:B---3--:R-:W-:Y:S05]  /*77a0*/  @!P0 BRA `(.L_x_113) ;  /* 0xfffffffc00f08947 */ /* 0x008fea000383ffff */
[----:B------:R-:W-:Y:S05]  /*77b0*/  BRA `(.L_x_33) ;  /* 0xffffffa400447947 */ /* 0x000fea000383ffff */
.L_x_39:
[----:B-1----:R1:W3:Y:S02]  /*77c0*/  SYNCS.PHASECHK.TRANS64.TRYWAIT P0, [R3+URZ+0x60], R0 ;  /* 0x00006000030075a7 */ /* 0x0022e400080011ff */
[----:B---3--:R-:W-:Y:S05]  /*77d0*/  @!P0 NANOSLEEP.SYNCS 0x989680 ;  /* 0x009896800000895d */ /* 0x008fea0003900000 */
[----:B------:R-:W3:Y:S02]  /*77e0*/  @!P0 SYNCS.PHASECHK.TRANS64 P0, [R3+URZ+0x60], R0 ;  /* 0x00006000030085a7 */ /* 0x000ee400080010ff */
[----:B---3--:R-:W-:Y:S05]  /*77f0*/  @!P0 BRA `(.L_x_39) ;  /* 0xfffffffc00f08947 */ /* 0x008fea000383ffff */
[----:B------:R-:W-:Y:S05]  /*7800*/  BRA `(.L_x_114) ;  /* 0xffffffa400e47947 */ /* 0x000fea000383ffff */
.L_x_43:
[----:B-1----:R-:W-:-:S07]  /*7810*/  MOV R0, UR4 ;  /* 0x0000000400007c02 */ /* 0x002fce0008000f00 */
.L_x_115:
[----:B-1----:R1:W3:Y:S02]  /*7820*/  SYNCS.PHASECHK.TRANS64.TRYWAIT P0, [R0+URZ], R3 ;  /* 0x00000003000075a7 */ /* 0x0022e400080011ff */
[----:B---3--:R-:W-:Y:S05]  /*7830*/  @!P0 NANOSLEEP.SYNCS 0x989680 ;  /* 0x009896800000895d */ /* 0x008fea0003900000 */
[----:B------:R-:W3:Y:S02]  /*7840*/  @!P0 SYNCS.PHASECHK.TRANS64 P0, [R0+URZ], R3 ;  /* 0x00000003000085a7 */ /* 0x000ee400080010ff */
[----:B---3--:R-:W-:Y:S05]  /*7850*/  @!P0 BRA `(.L_x_115) ;  /* 0xfffffffc00f08947 */ /* 0x008fea000383ffff */
[----:B------:R-:W-:Y:S05]  /*7860*/  BRA `(.L_x_116) ;  /* 0xffffffac00887947 */ /* 0x000fea000383ffff */
.L_x_44:
[----:B------:R-:W-:-:S07]  /*7870*/  MOV R0, UR5 ;  /* 0x0000000500007c02 */ /* 0x000fce0008000f00 */
.L_x_117:
[----:B-1----:R1:W3:Y:S02]  /*7880*/  SYNCS.PHASECHK.TRANS64.TRYWAIT P0, [R0+URZ], R3 ;  /* 0x00000003000075a7 */ /* 0x0022e400080011ff */
[----:B---3--:R-:W-:Y:S05]  /*7890*/  @!P0 NANOSLEEP.SYNCS 0x989680 ;  /* 0x009896800000895d */ /* 0x008fea0003900000 */
[----:B------:R-:W3:Y:S02]  /*78a0*/  @!P0 SYNCS.PHASECHK.TRANS64 P0, [R0+URZ], R3 ;  /* 0x00000003000085a7 */ /* 0x000ee400080010ff */
[----:B---3--:R-:W-:Y:S05]  /*78b0*/  @!P0 BRA `(.L_x_117) ;  /* 0xfffffffc00f08947 */ /* 0x008fea000383ffff */
[----:B------:R-:W-:Y:S05]  /*78c0*/  BRA `(.L_x_118) ;  /* 0xffffffac00947947 */ /* 0x000fea000383ffff */
.L_x_47:
[----:B--2---:R2:W3:Y:S02]  /*78d0*/  SYNCS.PHASECHK.TRANS64.TRYWAIT P0, [R2+URZ+0xc0], R5 ;  /* 0x0000c005020075a7 */ /* 0x0044e400080011ff */
[----:B---3--:R-:W-:Y:S05]  /*78e0*/  @!P0 NANOSLEEP.SYNCS 0x989680 ;  /* 0x009896800000895d */ /* 0x008fea0003900000 */
[----:B------:R-:W3:Y:S02]  /*78f0*/  @!P0 SYNCS.PHASECHK.TRANS64 P0, [R2+URZ+0xc0], R5 ;  /* 0x0000c005020085a7 */ /* 0x000ee400080010ff */
[----:B---3--:R-:W-:Y:S05]  /*7900*/  @!P0 BRA `(.L_x_47) ;  /* 0xfffffffc00f08947 */ /* 0x008fea000383ffff */
[----:B------:R-:W-:Y:S05]  /*7910*/  BRA `(.L_x_119) ;  /* 0xffffffac00f87947 */ /* 0x000fea000383ffff */
.L_x_48:
[----:B------:R-:W-:-:S07]  /*7920*/  MOV R2, UR4 ;  /* 0x0000000400027c02 */ /* 0x000fce0008000f00 */
.L_x_120:
[----:B--2---:R2:W3:Y:S02]  /*7930*/  SYNCS.PHASECHK.TRANS64.TRYWAIT P0, [R2+URZ+0x70], R5 ;  /* 0x00007005020075a7 */ /* 0x0044e400080011ff */
[----:B---3--:R-:W-:Y:S05]  /*7940*/  @!P0 NANOSLEEP.SYNCS 0x989680 ;  /* 0x009896800000895d */ /* 0x008fea0003900000 */
[----:B------:R-:W3:Y:S02]  /*7950*/  @!P0 SYNCS.PHASECHK.TRANS64 P0, [R2+URZ+0x70], R5 ;  /* 0x00007005020085a7 */ /* 0x000ee400080010ff */
[----:B---3--:R-:W-:Y:S05]  /*7960*/  @!P0 BRA `(.L_x_120) ;  /* 0xfffffffc00f08947 */ /* 0x008fea000383ffff */
[----:B------:R-:W-:Y:S05]  /*7970*/  BRA `(.L_x_121) ;  /* 0xffffffb000087947 */ /* 0x000fea000383ffff */
.L_x_49:
[----:B--2---:R2:W3:Y:S02]  /*7980*/  SYNCS.PHASECHK.TRANS64.TRYWAIT P1, [R2+URZ+0x60], R5 ;  /* 0x00006005020075a7 */ /* 0x0044e400080211ff */
[----:B---3--:R-:W-:Y:S05]  /*7990*/  @!P1 NANOSLEEP.SYNCS 0x989680 ;  /* 0x009896800000995d */ /* 0x008fea0003900000 */
[----:B------:R-:W3:Y:S02]  /*79a0*/  @!P1 SYNCS.PHASECHK.TRANS64 P1, [R2+URZ+0x60], R5 ;  /* 0x00006005020095a7 */ /* 0x000ee400080210ff */
[----:B---3--:R-:W-:Y:S05]  /*79b0*/  @!P1 BRA `(.L_x_49) ;  /* 0xfffffffc00f09947 */ /* 0x008fea000383ffff */
[----:B------:R-:W-:Y:S05]  /*79c0*/  BRA `(.L_x_122) ;  /* 0xffffffb000387947 */ /* 0x000fea000383ffff */
.L_x_52:
[----:B------:R-:W-:-:S07]  /*79d0*/  MOV R0, UR4 ;  /* 0x0000000400007c02 */ /* 0x000fce0008000f00 */
.L_x_123:
[----:B--2---:R2:W3:Y:S02]  /*79e0*/  SYNCS.PHASECHK.TRANS64.TRYWAIT P0, [R0+URZ+0x70], R3 ;  /* 0x00007003000075a7 */ /* 0x0044e400080011ff */
[----:B---3--:R-:W-:Y:S05]  /*79f0*/  @!P0 NANOSLEEP.SYNCS 0x989680 ;  /* 0x009896800000895d */ /* 0x008fea0003900000 */
[----:B------:R-:W3:Y:S02]  /*7a00*/  @!P0 SYNCS.PHASECHK.TRANS64 P0, [R0+URZ+0x70], R3 ;  /* 0x00007003000085a7 */ /* 0x000ee400080010ff */
[----:B---3--:R-:W-:Y:S05]  /*7a10*/  @!P0 BRA `(.L_x_123) ;  /* 0xfffffffc00f08947 */ /* 0x008fea000383ffff */
[----:B------:R-:W-:Y:S05]  /*7a20*/  BRA `(.L_x_51) ;  /* 0xffffffb0008c7947 */ /* 0x000fea000383ffff */
.L_x_59:
[----:B-1----:R1:W2:Y:S02]  /*7a30*/  SYNCS.PHASECHK.TRANS64.TRYWAIT P1, [R0+URZ+0x60], R5 ;  /* 0x00006005000075a7 */ /* 0x0022a400080211ff */
[----:B--2---:R-:W-:Y:S05]  /*7a40*/  @!P1 NANOSLEEP.SYNCS 0x989680 ;  /* 0x009896800000995d */ /* 0x004fea0003900000 */
[----:B------:R-:W2:Y:S02]  /*7a50*/  @!P1 SYNCS.PHASECHK.TRANS64 P1, [R0+URZ+0x60], R5 ;  /* 0x00006005000095a7 */ /* 0x000ea400080210ff */
[----:B--2---:R-:W-:Y:S05]  /*7a60*/  @!P1 BRA `(.L_x_59) ;  /* 0xfffffffc00f09947 */ /* 0x004fea000383ffff */
[----:B------:R-:W-:Y:S05]  /*7a70*/  BRA `(.L_x_124) ;  /* 0xffffffb400ec7947 */ /* 0x000fea000383ffff */
.L_x_60:
[----:B------:R-:W-:-:S07]  /*7a80*/  MOV R3, UR19 ;  /* 0x0000001300037c02 */ /* 0x000fce0008000f00 */
.L_x_125:
[----:B-1----:R1:W2:Y:S02]  /*7a90*/  SYNCS.PHASECHK.TRANS64.TRYWAIT P0, [R3+URZ+0xa0], R0 ;  /* 0x0000a000030075a7 */ /* 0x0022a400080011ff */
[----:B--2---:R-:W-:Y:S05]  /*7aa0*/  @!P0 NANOSLEEP.SYNCS 0x989680 ;  /* 0x009896800000895d */ /* 0x004fea0003900000 */
[----:B------:R-:W2:Y:S02]  /*7ab0*/  @!P0 SYNCS.PHASECHK.TRANS64 P0, [R3+URZ+0xa0], R0 ;  /* 0x0000a000030085a7 */ /* 0x000ea400080010ff */
[----:B--2---:R-:W-:Y:S05]  /*7ac0*/  @!P0 BRA `(.L_x_125) ;  /* 0xfffffffc00f08947 */ /* 0x004fea000383ffff */
[----:B------:R-:W-:Y:S05]  /*7ad0*/  BRA `(.L_x_126) ;  /* 0xffffffb800207947 */ /* 0x000fea000383ffff */
.L_x_63:
[----:B------:R-:W-:Y:S07]  /*7ae0*/  MOV R0, UR6 ;  /* 0x0000000600007c02 */ /* 0x000fee0008000f00 */
.L_x_127:
[----:B-1----:R1:W2:Y:S02]  /*7af0*/  SYNCS.PHASECHK.TRANS64.TRYWAIT P0, [R0+URZ], R3 ;  /* 0x00000003000075a7 */ /* 0x0022a400080011ff */
[----:B--2---:R-:W-:Y:S05]  /*7b00*/  @!P0 NANOSLEEP.SYNCS 0x989680 ;  /* 0x009896800000895d */ /* 0x004fea0003900000 */
[----:B------:R-:W2:Y:S02]  /*7b10*/  @!P0 SYNCS.PHASECHK.TRANS64 P0, [R0+URZ], R3 ;  /* 0x00000003000085a7 */ /* 0x000ea400080010ff */
[----:B--2---:R-:W-:Y:S05]  /*7b20*/  @!P0 BRA `(.L_x_127) ;  /* 0xfffffffc00f08947 */ /* 0x004fea000383ffff */
[----:B------:R-:W-:Y:S05]  /*7b30*/  BRA `(.L_x_62) ;  /* 0xffffffb800587947 */ /* 0x000fea000383ffff */
.L_x_66:
[----:B------:R-:W-:-:S07]  /*7b40*/  MOV R0, UR4 ;  /* 0x0000000400007c02 */ /* 0x000fce0008000f00 */
.L_x_128:
[----:B--2---:R2:W4:Y:S02]  /*7b50*/  SYNCS.PHASECHK.TRANS64.TRYWAIT P0, [R0+URZ], R3 ;  /* 0x00000003000075a7 */ /* 0x00452400080011ff */
[----:B----4-:R-:W-:Y:S05]  /*7b60*/  @!P0 NANOSLEEP.SYNCS 0x989680 ;  /* 0x009896800000895d */ /* 0x010fea0003900000 */
[----:B------:R-:W4:Y:S02]  /*7b70*/  @!P0 SYNCS.PHASECHK.TRANS64 P0, [R0+URZ], R3 ;  /* 0x00000003000085a7 */ /* 0x000f2400080010ff */
[----:B----4-:R-:W-:Y:S05]  /*7b80*/  @!P0 BRA `(.L_x_128) ;  /* 0xfffffffc00f08947 */ /* 0x010fea000383ffff */
[----:B------:R-:W-:Y:S05]  /*7b90*/  BRA `(.L_x_129) ;  /* 0xffffffb800f87947 */ /* 0x000fea000383ffff */
.L_x_67:
[----:B------:R-:W-:-:S07]  /*7ba0*/  MOV R0, UR5 ;  /* 0x0000000500007c02 */ /* 0x000fce0008000f00 */
.L_x_130:
[----:B-1----:R1:W2:Y:S02]  /*7bb0*/  SYNCS.PHASECHK.TRANS64.TRYWAIT P0, [R0+URZ], R3 ;  /* 0x00000003000075a7 */ /* 0x0022a400080011ff */
[----:B--2---:R-:W-:Y:S05]  /*7bc0*/  @!P0 NANOSLEEP.SYNCS 0x989680 ;  /* 0x009896800000895d */ /* 0x004fea0003900000 */
[----:B------:R-:W2:Y:S02]  /*7bd0*/  @!P0 SYNCS.PHASECHK.TRANS64 P0, [R0+URZ], R3 ;  /* 0x00000003000085a7 */ /* 0x000ea400080010ff */
[----:B--2---:R-:W-:Y:S05]  /*7be0*/  @!P0 BRA `(.L_x_130) ;  /* 0xfffffffc00f08947 */ /* 0x004fea000383ffff */
[----:B------:R-:W-:Y:S05]  /*7bf0*/  BRA `(.L_x_131) ;  /* 0xffffffbc00047947 */ /* 0x000fea000383ffff */
.L_x_68:
[----:B------:R-:W-:-:S07]  /*7c00*/  MOV R0, UR5 ;  /* 0x0000000500007c02 */ /* 0x000fce0008000f00 */
.L_x_132:
[----:B-1----:R1:W2:Y:S02]  /*7c10*/  SYNCS.PHASECHK.TRANS64.TRYWAIT P0, [R0+URZ], R3 ;  /* 0x00000003000075a7 */ /* 0x0022a400080011ff */
[----:B--2---:R-:W-:Y:S05]  /*7c20*/  @!P0 NANOSLEEP.SYNCS 0x989680 ;  /* 0x009896800000895d */ /* 0x004fea0003900000 */
[----:B------:R-:W2:Y:S02]  /*7c30*/  @!P0 SYNCS.PHASECHK.TRANS64 P0, [R0+URZ], R3 ;  /* 0x00000003000085a7 */ /* 0x000ea400080010ff */
[----:B--2---:R-:W-:Y:S05]  /*7c40*/  @!P0 BRA `(.L_x_132) ;  /* 0xfffffffc00f08947 */ /* 0x004fea000383ffff */
[----:B------:R-:W-:Y:S05]  /*7c50*/  BRA `(.L_x_133) ;  /* 0xffffffbc00107947 */ /* 0x000fea000383ffff */
.L_x_69:
[----:B------:R-:W-:-:S07]  /*7c60*/  MOV R0, UR4 ;  /* 0x0000000400007c02 */ /* 0x000fce0008000f00 */
.L_x_134:
[----:B-1----:R1:W2:Y:S02]  /*7c70*/  SYNCS.PHASECHK.TRANS64.TRYWAIT P0, [R0+URZ], R3 ;  /* 0x00000003000075a7 */ /* 0x0022a400080011ff */
[----:B--2---:R-:W-:Y:S05]  /*7c80*/  @!P0 NANOSLEEP.SYNCS 0x989680 ;  /* 0x009896800000895d */ /* 0x004fea0003900000 */
[----:B------:R-:W2:Y:S02]  /*7c90*/  @!P0 SYNCS.PHASECHK.TRANS64 P0, [R0+URZ], R3 ;  /* 0x00000003000085a7 */ /* 0x000ea400080010ff */
[----:B--2---:R-:W-:Y:S05]  /*7ca0*/  @!P0 BRA `(.L_x_134) ;  /* 0xfffffffc00f08947 */ /* 0x004fea000383ffff */
[----:B------:R-:W-:Y:S05]  /*7cb0*/  BRA `(.L_x_135) ;  /* 0xffffffbc001c7947 */ /* 0x000fea000383ffff */
.L_x_74:
[----:B-1----:R1:W2:Y:S02]  /*7cc0*/  SYNCS.PHASECHK.TRANS64.TRYWAIT P0, [R8+URZ+0x60], R5 ;  /* 0x00006005080075a7 */ /* 0x0022a400080011ff */
[----:B--2---:R-:W-:Y:S05]  /*7cd0*/  @!P0 NANOSLEEP.SYNCS 0x989680 ;  /* 0x009896800000895d */ /* 0x004fea0003900000 */
[----:B------:R-:W2:Y:S02]  /*7ce0*/  @!P0 SYNCS.PHASECHK.TRANS64 P0, [R8+URZ+0x60], R5 ;  /* 0x00006005080085a7 */ /* 0x000ea400080010ff */
[----:B--2---:R-:W-:Y:S05]  /*7cf0*/  @!P0 BRA `(.L_x_74) ;  /* 0xfffffffc00f08947 */ /* 0x004fea000383ffff */
[----:B------:R-:W-:Y:S05]  /*7d00*/  BRA `(.L_x_136) ;  /* 0xffffffc000507947 */ /* 0x000fea000383ffff */
.L_x_77:
[----:B------:R-:W-:Y:S07]  /*7d10*/  MOV R0, UR21 ;  /* 0x0000001500007c02 */ /* 0x000fee0008000f00 */
.L_x_137:
[----:B-1----:R1:W2:Y:S02]  /*7d20*/  SYNCS.PHASECHK.TRANS64.TRYWAIT P1, [R0+URZ+0x58], R5 ;  /* 0x00005805000075a7 */ /* 0x0022a400080211ff */
[----:B--2---:R-:W-:Y:S05]  /*7d30*/  @!P1 NANOSLEEP.SYNCS 0x989680 ;  /* 0x009896800000995d */ /* 0x004fea0003900000 */
[----:B------:R-:W2:Y:S02]  /*7d40*/  @!P1 SYNCS.PHASECHK.TRANS64 P1, [R0+URZ+0x58], R5 ;  /* 0x00005805000095a7 */ /* 0x000ea400080210ff */
[----:B--2---:R-:W-:Y:S05]  /*7d50*/  @!P1 BRA `(.L_x_137) ;  /* 0xfffffffc00f09947 */ /* 0x004fea000383ffff */
[----:B------:R-:W-:Y:S05]  /*7d60*/  BRA `(.L_x_76) ;  /* 0xffffffc400cc7947 */ /* 0x000fea000383ffff */
.L_x_80:
[----:B-1----:R-:W-:Y:S07]  /*7d70*/  MOV R5, UR21 ;  /* 0x0000001500057c02 */ /* 0x002fee0008000f00 */
.L_x_138:
[----:B-1----:R1:W2:Y:S02]  /*7d80*/  SYNCS.PHASECHK.TRANS64.TRYWAIT P0, [R5+URZ+0x40], R4 ;  /* 0x00004004050075a7 */ /* 0x0022a400080011ff */
[----:B--2---:R-:W-:Y:S05]  /*7d90*/  @!P0 NANOSLEEP.SYNCS 0x989680 ;  /* 0x009896800000895d */ /* 0x004fea0003900000 */
[----:B------:R-:W2:Y:S02]  /*7da0*/  @!P0 SYNCS.PHASECHK.TRANS64 P0, [R5+URZ+0x40], R4 ;  /* 0x00004004050085a7 */ /* 0x000ea400080010ff */
[----:B--2---:R-:W-:Y:S05]  /*7db0*/  @!P0 BRA `(.L_x_138) ;  /* 0xfffffffc00f08947 */ /* 0x004fea000383ffff */
[----:B------:R-:W-:Y:S05]  /*7dc0*/  BRA `(.L_x_139) ;  /* 0xffffffc800247947 */ /* 0x000fea000383ffff */
.L_x_81:
[----:B------:R-:W-:Y:S07]  /*7dd0*/  MOV R5, UR21 ;  /* 0x0000001500057c02 */ /* 0x000fee0008000f00 */
.L_x_140:
[----:B-1----:R1:W2:Y:S02]  /*7de0*/  SYNCS.PHASECHK.TRANS64.TRYWAIT P0, [R5+URZ+0x48], R4 ;  /* 0x00004804050075a7 */ /* 0x0022a400080011ff */
[----:B--2---:R-:W-:Y:S05]  /*7df0*/  @!P0 NANOSLEEP.SYNCS 0x989680 ;  /* 0x009896800000895d */ /* 0x004fea0003900000 */
[----:B------:R-:W2:Y:S02]  /*7e00*/  @!P0 SYNCS.PHASECHK.TRANS64 P0, [R5+URZ+0x48], R4 ;  /* 0x00004804050085a7 */ /* 0x000ea400080010ff */
[----:B--2---:R-:W-:Y:S05]  /*7e10*/  @!P0 BRA `(.L_x_140) ;  /* 0xfffffffc00f08947 */ /* 0x004fea000383ffff */
[----:B------:R-:W-:Y:S05]  /*7e20*/  BRA `(.L_x_141) ;  /* 0xffffffc800647947 */ /* 0x000fea000383ffff */
.L_x_83:
[----:B------:R-:W-:-:S07]  /*7e30*/  MOV R0, UR21 ;  /* 0x0000001500007c02 */ /* 0x000fce0008000f00 */
.L_x_142:
[----:B-1----:R1:W2:Y:S02]  /*7e40*/  SYNCS.PHASECHK.TRANS64.TRYWAIT P0, [R0+URZ+0x40], R3 ;  /* 0x00004003000075a7 */ /* 0x0022a400080011ff */
[----:B--2---:R-:W-:Y:S05]  /*7e50*/  @!P0 NANOSLEEP.SYNCS 0x989680 ;  /* 0x009896800000895d */ /* 0x004fea0003900000 */
[----:B------:R-:W2:Y:S02]  /*7e60*/  @!P0 SYNCS.PHASECHK.TRANS64 P0, [R0+URZ+0x40], R3 ;  /* 0x00004003000085a7 */ /* 0x000ea400080010ff */
[----:B--2---:R-:W-:Y:S05]  /*7e70*/  @!P0 BRA `(.L_x_142) ;  /* 0xfffffffc00f08947 */ /* 0x004fea000383ffff */
[----:B------:R-:W-:Y:S05]  /*7e80*/  BRA `(.L_x_143) ;  /* 0xffffffc800d47947 */ /* 0x000fea000383ffff */
.L_x_85:
[----:B-1----:R1:W2:Y:S02]  /*7e90*/  SYNCS.PHASECHK.TRANS64.TRYWAIT P0, [R3+URZ+0x60], R0 ;  /* 0x00006000030075a7 */ /* 0x0022a400080011ff */
[----:B--2---:R-:W-:Y:S05]  /*7ea0*/  @!P0 NANOSLEEP.SYNCS 0x989680 ;  /* 0x009896800000895d */ /* 0x004fea0003900000 */
[----:B------:R-:W2:Y:S02]  /*7eb0*/  @!P0 SYNCS.PHASECHK.TRANS64 P0, [R3+URZ+0x60], R0 ;  /* 0x00006000030085a7 */ /* 0x000ea400080010ff */
[----:B--2---:R-:W-:Y:S05]  /*7ec0*/  @!P0 BRA `(.L_x_85) ;  /* 0xfffffffc00f08947 */ /* 0x004fea000383ffff */
[----:B------:R-:W-:Y:S05]  /*7ed0*/  BRA `(.L_x_144) ;  /* 0xffffffcc009c7947 */ /* 0x000fea000383ffff */
.L_x_96:
[----:B--2---:R2:W1:Y:S02]  /*7ee0*/  SYNCS.PHASECHK.TRANS64.TRYWAIT P1, [R2+URZ+0x30], R5 ;  /* 0x00003005020075a7 */ /* 0x00446400080211ff */
[----:B-1----:R-:W-:Y:S05]  /*7ef0*/  @!P1 NANOSLEEP.SYNCS 0x989680 ;  /* 0x009896800000995d */ /* 0x002fea0003900000 */
[----:B------:R-:W1:Y:S02]  /*7f00*/  @!P1 SYNCS.PHASECHK.TRANS64 P1, [R2+URZ+0x30], R5 ;  /* 0x00003005020095a7 */ /* 0x000e6400080210ff */
[----:B-1----:R-:W-:Y:S05]  /*7f10*/  @!P1 BRA `(.L_x_96) ;  /* 0xfffffffc00f09947 */ /* 0x002fea000383ffff */
[----:B------:R-:W-:Y:S05]  /*7f20*/  BRA `(.L_x_95) ;  /* 0xffffffdc00107947 */ /* 0x000fea000383ffff */
.L_x_98:
[----:B--2---:R2:W4:Y:S02]  /*7f30*/  SYNCS.PHASECHK.TRANS64.TRYWAIT P0, [R100+URZ+0x80], R3 ;  /* 0x00008003640075a7 */ /* 0x00452400080011ff */
[----:B----4-:R-:W-:Y:S05]  /*7f40*/  @!P0 NANOSLEEP.SYNCS 0x989680 ;  /* 0x009896800000895d */ /* 0x010fea0003900000 */
[----:B------:R-:W4:Y:S02]  /*7f50*/  @!P0 SYNCS.PHASECHK.TRANS64 P0, [R100+URZ+0x80], R3 ;  /* 0x00008003640085a7 */ /* 0x000f2400080010ff */
[----:B----4-:R-:W-:Y:S05]  /*7f60*/  @!P0 BRA `(.L_x_98) ;  /* 0xfffffffc00f08947 */ /* 0x010fea000383ffff */
[----:B------:R-:W-:Y:S05]  /*7f70*/  BRA `(.L_x_97) ;  /* 0xffffffdc00607947 */ /* 0x000fea000383ffff */
.L_x_106:
[----:B---3--:R3:W4:Y:S02]  /*7f80*/  SYNCS.PHASECHK.TRANS64.TRYWAIT P0, [R109+URZ+0x30], R4 ;  /* 0x000030046d0075a7 */ /* 0x00872400080011ff */
[----:B----4-:R-:W-:Y:S05]  /*7f90*/  @!P0 NANOSLEEP.SYNCS 0x989680 ;  /* 0x009896800000895d */ /* 0x010fea0003900000 */
[----:B------:R-:W4:Y:S02]  /*7fa0*/  @!P0 SYNCS.PHASECHK.TRANS64 P0, [R109+URZ+0x30], R4 ;  /* 0x000030046d0085a7 */ /* 0x000f2400080010ff */
[----:B----4-:R-:W-:Y:S05]  /*7fb0*/  @!P0 BRA `(.L_x_106) ;  /* 0xfffffffc00f08947 */ /* 0x010fea000383ffff */
[----:B------:R-:W-:Y:S05]  /*7fc0*/  BRA `(.L_x_105) ;  /* 0xffffffe800547947 */ /* 0x000fea000383ffff */
        .weak           $__internal_0_$__cuda_sm10x_tcgen05_guardrail_trap_col_being_dealloced_not_returned_by_alloc
        .type           $__internal_0_$__cuda_sm10x_tcgen05_guardrail_trap_col_being_dealloced_not_returned_by_alloc,@function
        .size           $__internal_0_$__cuda_sm10x_tcgen05_guardrail_trap_col_being_dealloced_not_returned_by_alloc,($__internal_1_$__cuda_sm10x_tcgen05_guardrail_trap_phase_invalid_during_alloc - $__internal_0_$__cuda_sm10x_tcgen05_guardrail_trap_col_being_dealloced_not_returned_by_alloc)
$__internal_0_$__cuda_sm10x_tcgen05_guardrail_trap_col_being_dealloced_not_returned_by_alloc:
[----:B------:R-:W-:Y:S05]  /*7fd0*/  BPT.TRAP 0x1 ;  /* 0x000000040000795c */ /* 0x000fea0000300000 */
[----:B------:R-:W-:-:S04]  /*7fe0*/  HFMA2 R3, -RZ, RZ, 0, 0 ;  /* 0x00000000ff037431 */ /* 0x000fc800000001ff */
[----:B------:R-:W-:Y:S05]  /*7ff0*/  RET.REL.NODEC R2 `(_ZN7cutlass13device_kernelINS_4gemm6kernel13GemmUniversalIN4cute5tupleIJiiiiEEENS1_10collective13CollectiveMmaINS1_35MainloopSm100TmaUmmaWarpSpecializedILi3ELi2ELi4ENS5_IJNS4_1CILi2EEENSA_ILi1EEESC_EEEEENS5_IJNSA_ILi64EEENSA_ILi128EEENSA_ILi32EEEEEENS_12float_e4m3_tENS5_IJlSC_lEEESJ_SK_NS4_8TiledMMAINS4_8MMA_AtomIJNS4_10MMA_TraitsINS4_19SM100_MMA_F8F6F4_SSEJSJ_SJ_fSF_SG_NS4_17integral_constantINS4_4UMMA5MajorELSR_0EEESS_NSP_INSQ_7ScaleInELST_0EEESU_EEEEEENS4_6LayoutINS5_IJSC_SC_SC_EEENS5_IJNSA_ILi0EEESZ_SZ_EEEEENS5_IJNS4_10UnderscoreES12_S12_EEEEENS4_13SM90_TMA_LOADENS4_14ComposedLayoutINS4_7SwizzleILi1ELi4ELi3EEENS4_18smem_ptr_flag_bitsILi8EEENSX_INS5_IJNSA_ILi8EEESH_EEENS5_IJSH_SC_EEEEEEEvNS4_8identityENS4_23SM90_TMA_LOAD_MULTICASTES1F_vS1G_EENS_8epilogue10collective18CollectiveEpilogueINS1J_23Sm100TmaWarpSpecializedILi2ELi2ELi32ELb0ELb0EEEJSI_NS5_IJNSX_ISF_SC_EES1O_EEESJ_SK_SJ_SK_NS1J_6fusion15FusionCallbacksIS1N_NS1Q_17LinearCombinationISJ_fSJ_fLNS_15FloatRoundStyleE2EEESI_S1P_JEEENS4_5SM1004TMEM4LOAD26SM100_TMEM_LOAD_16dp32b32xES15_NS16_INS17_ILi2ELi4ELi3EEES1A_NSX_INS5_IJS1B_SF_EEENS5_IJSF_SC_EEEEEEENS4_39AutoVectorizingCopyWithAssumedAlignmentILi128EEENS4_14SM90_TMA_STOREES24_S26_S26_EEEvvEEEEvNT_6ParamsE) ;  /* 0xffffff8002007950 */ /* 0x000fea0003c3ffff */
        .weak           $__internal_1_$__cuda_sm10x_tcgen05_guardrail_trap_phase_invalid_during_alloc
        .type           $__internal_1_$__cuda_sm10x_tcgen05_guardrail_trap_phase_invalid_during_alloc,@function
        .size           $__internal_1_$__cuda_sm10x_tcgen05_guardrail_trap_phase_invalid_during_alloc,($__internal_2_$__cuda_sm10x_tcgen05_guardrail_trap_unallocated_columns_being_dealloced - $__internal_1_$__cuda_sm10x_tcgen05_guardrail_trap_phase_invalid_during_alloc)
$__internal_1_$__cuda_sm10x_tcgen05_guardrail_trap_phase_invalid_during_alloc:
[----:B------:R-:W-:Y:S05]  /*8000*/  BPT.TRAP 0x1 ;  /* 0x000000040000795c */ /* 0x000fea0000300000 */
[----:B------:R-:W-:-:S04]  /*8010*/  MOV R5, 0x0 ;  /* 0x0000000000057802 */ /* 0x000fc80000000f00 */
[----:B------:R-:W-:Y:S05]  /*8020*/  RET.REL.NODEC R4 `(_ZN7cutlass13device_kernelINS_4gemm6kernel13GemmUniversalIN4cute5tupleIJiiiiEEENS1_10collective13CollectiveMmaINS1_35MainloopSm100TmaUmmaWarpSpecializedILi3ELi2ELi4ENS5_IJNS4_1CILi2EEENSA_ILi1EEESC_EEEEENS5_IJNSA_ILi64EEENSA_ILi128EEENSA_ILi32EEEEEENS_12float_e4m3_tENS5_IJlSC_lEEESJ_SK_NS4_8TiledMMAINS4_8MMA_AtomIJNS4_10MMA_TraitsINS4_19SM100_MMA_F8F6F4_SSEJSJ_SJ_fSF_SG_NS4_17integral_constantINS4_4UMMA5MajorELSR_0EEESS_NSP_INSQ_7ScaleInELST_0EEESU_EEEEEENS4_6LayoutINS5_IJSC_SC_SC_EEENS5_IJNSA_ILi0EEESZ_SZ_EEEEENS5_IJNS4_10UnderscoreES12_S12_EEEEENS4_13SM90_TMA_LOADENS4_14ComposedLayoutINS4_7SwizzleILi1ELi4ELi3EEENS4_18smem_ptr_flag_bitsILi8EEENSX_INS5_IJNSA_ILi8EEESH_EEENS5_IJSH_SC_EEEEEEEvNS4_8identityENS4_23SM90_TMA_LOAD_MULTICASTES1F_vS1G_EENS_8epilogue10collective18CollectiveEpilogueINS1J_23Sm100TmaWarpSpecializedILi2ELi2ELi32ELb0ELb0EEEJSI_NS5_IJNSX_ISF_SC_EES1O_EEESJ_SK_SJ_SK_NS1J_6fusion15FusionCallbacksIS1N_NS1Q_17LinearCombinationISJ_fSJ_fLNS_15FloatRoundStyleE2EEESI_S1P_JEEENS4_5SM1004TMEM4LOAD26SM100_TMEM_LOAD_16dp32b32xES15_NS16_INS17_ILi2ELi4ELi3EEES1A_NSX_INS5_IJS1B_SF_EEENS5_IJSF_SC_EEEEEEENS4_39AutoVectorizingCopyWithAssumedAlignmentILi128EEENS4_14SM90_TMA_STOREES24_S26_S26_EEEvvEEEEvNT_6ParamsE) ;  /* 0xffffff7c04f47950 */ /* 0x000fea0003c3ffff */
        .weak           $__internal_2_$__cuda_sm10x_tcgen05_guardrail_trap_unallocated_columns_being_dealloced
        .type           $__internal_2_$__cuda_sm10x_tcgen05_guardrail_trap_unallocated_columns_being_dealloced,@function
        .size           $__internal_2_$__cuda_sm10x_tcgen05_guardrail_trap_unallocated_columns_being_dealloced,(.L_x_146 - $__internal_2_$__cuda_sm10x_tcgen05_guardrail_trap_unallocated_columns_being_dealloced)
$__internal_2_$__cuda_sm10x_tcgen05_guardrail_trap_unallocated_columns_being_dealloced:
[----:B------:R-:W-:Y:S05]  /*8030*/  BPT.TRAP 0x1 ;  /* 0x000000040000795c */ /* 0x000fea0000300000 */
[----:B------:R-:W-:-:S04]  /*8040*/  HFMA2 R3, -RZ, RZ, 0, 0 ;  /* 0x00000000ff037431 */ /* 0x000fc800000001ff */
[----:B------:R-:W-:Y:S05]  /*8050*/  RET.REL.NODEC R2 `(_ZN7cutlass13device_kernelINS_4gemm6kernel13GemmUniversalIN4cute5tupleIJiiiiEEENS1_10collective13CollectiveMmaINS1_35MainloopSm100TmaUmmaWarpSpecializedILi3ELi2ELi4ENS5_IJNS4_1CILi2EEENSA_ILi1EEESC_EEEEENS5_IJNSA_ILi64EEENSA_ILi128EEENSA_ILi32EEEEEENS_12float_e4m3_tENS5_IJlSC_lEEESJ_SK_NS4_8TiledMMAINS4_8MMA_AtomIJNS4_10MMA_TraitsINS4_19SM100_MMA_F8F6F4_SSEJSJ_SJ_fSF_SG_NS4_17integral_constantINS4_4UMMA5MajorELSR_0EEESS_NSP_INSQ_7ScaleInELST_0EEESU_EEEEEENS4_6LayoutINS5_IJSC_SC_SC_EEENS5_IJNSA_ILi0EEESZ_SZ_EEEEENS5_IJNS4_10UnderscoreES12_S12_EEEEENS4_13SM90_TMA_LOADENS4_14ComposedLayoutINS4_7SwizzleILi1ELi4ELi3EEENS4_18smem_ptr_flag_bitsILi8EEENSX_INS5_IJNSA_ILi8EEESH_EEENS5_IJSH_SC_EEEEEEEvNS4_8identityENS4_23SM90_TMA_LOAD_MULTICASTES1F_vS1G_EENS_8epilogue10collective18CollectiveEpilogueINS1J_23Sm100TmaWarpSpecializedILi2ELi2ELi32ELb0ELb0EEEJSI_NS5_IJNSX_ISF_SC_EES1O_EEESJ_SK_SJ_SK_NS1J_6fusion15FusionCallbacksIS1N_NS1Q_17LinearCombinationISJ_fSJ_fLNS_15FloatRoundStyleE2EEESI_S1P_JEEENS4_5SM1004TMEM4LOAD26SM100_TMEM_LOAD_16dp32b32xES15_NS16_INS17_ILi2ELi4ELi3EEES1A_NSX_INS5_IJS1B_SF_EEENS5_IJSF_SC_EEEEEEENS4_39AutoVectorizingCopyWithAssumedAlignmentILi128EEENS4_14SM90_TMA_STOREES24_S26_S26_EEEvvEEEEvNT_6ParamsE) ;  /* 0xffffff7c02e87950 */ /* 0x000fea0003c3ffff */
.L_x_145:
[----:B------:R-:W-:-:S00]  /*8060*/  BRA `(.L_x_145) ;  /* 0xfffffffc00fc7947 */ /* 0x000fc0000383ffff */
[----:B------:R-:W-:-:S00]  /*8070*/  NOP ;  /* 0x0000000000007918 */ /* 0x000fc00000000000 */
        /* <DEDUP_REMOVED lines=8> */
.L_x_146:


//--------------------- .nv.global.init           --------------------------
	.section	.nv.global.init,"aw",@progbits
.nv.global.init:
	.type		$str$27,@object
	.size		$str$27,($str$28 - $str$27)
$str$27:
        /*0000*/ 	.byte	0x28, 0x61, 0x64, 0x64, 0x72, 0x65, 0x73, 0x73, 0x20, 0x26, 0x20, 0x6d, 0x61, 0x73, 0x6b, 0x29
        /*0010*/ 	.byte	0x20, 0x3d, 0x3d, 0x20, 0x30, 0x00
	.type		$str$28,@object
	.size		$str$28,($str$26 - $str$28)
$str$28:
        /*0016*/ 	.byte	0x2f, 0x74, 0x6d, 0x70, 0x2f, 0x63, 0x75, 0x74, 0x6c, 0x61, 0x73, 0x73, 0x5f, 0x73, 0x77, 0x65
        /*0026*/ 	.byte	0x65, 0x70, 0x5f, 0x73, 0x72, 0x63, 0x2f, 0x69, 0x6e, 0x63, 0x6c, 0x75, 0x64, 0x65, 0x2f, 0x63
        /*0036*/ 	.byte	0x75, 0x74, 0x65, 0x2f, 0x70, 0x6f, 0x69, 0x6e, 0x74, 0x65, 0x72, 0x5f, 0x66, 0x6c, 0x61, 0x67
        /*0046*/ 	.byte	0x67, 0x65, 0x64, 0x2e, 0x68, 0x70, 0x70, 0x00
	.type		$str$26,@object
	.size		$str$26,($str$25 - $str$26)
$str$26:
        /*004e*/ 	.byte	0x2f, 0x74, 0x6d, 0x70, 0x2f, 0x63, 0x75, 0x74, 0x6c, 0x61, 0x73, 0x73, 0x5f, 0x73, 0x77, 0x65
        /*005e*/ 	.byte	0x65, 0x70, 0x5f, 0x73, 0x72, 0x63, 0x2f, 0x69, 0x6e, 0x63, 0x6c, 0x75, 0x64, 0x65, 0x2f, 0x63
        /*006e*/ 	.byte	0x75, 0x74, 0x65, 0x2f, 0x61, 0x74, 0x6f, 0x6d, 0x2f, 0x63, 0x6f, 0x70, 0x79, 0x5f, 0x74, 0x72
        /*007e*/ 	.byte	0x61, 0x69, 0x74, 0x73, 0x5f, 0x73, 0x6d, 0x31, 0x30, 0x30, 0x2e, 0x68, 0x70, 0x70, 0x00
	.type		$str$25,@object
	.size		$str$25,(__unnamed_1 - $str$25)
$str$25:
        /*008d*/ 	.byte	0x28, 0x28, 0x75, 0x69, 0x6e, 0x74, 0x33, 0x32, 0x5f, 0x74, 0x28, 0x74, 0x68, 0x72, 0x65, 0x61
        /*009d*/ 	.byte	0x64, 0x49, 0x64, 0x78, 0x2e, 0x78, 0x29, 0x20, 0x2f, 0x20, 0x33, 0x32, 0x29, 0x20, 0x25, 0x20
        /*00ad*/ 	.byte	0x34, 0x29, 0x20, 0x3d, 0x3d, 0x20, 0x28, 0x28, 0x28, 0x74, 0x6d, 0x65, 0x6d, 0x5f, 0x61, 0x64
        /*00bd*/ 	.byte	0x64, 0x72, 0x20, 0x3e, 0x3e, 0x20, 0x31, 0x36, 0x29, 0x20, 0x2f, 0x20, 0x33, 0x32, 0x29, 0x20
        /*00cd*/ 	.byte	0x25, 0x20, 0x34, 0x29, 0x00
	.type		__unnamed_1,@object
	.size		__unnamed_1,(__unnamed_2 - __unnamed_1)
__unnamed_1:
        /*00d2*/ 	.byte	0x61, 0x75, 0x74, 0x6f, 0x20, 0x63, 0x75, 0x74, 0x65, 0x3a, 0x3a, 0x61, 0x73, 0x5f, 0x70, 0x6f
        /* <DEDUP_REMOVED lines=24> */
        /*0262*/ 	.byte	0x3c, 0x34, 0x30, 0x39, 0x36, 0x3e, 0x3e, 0x3e, 0x3e, 0x5d, 0x00
	.type		__unnamed_2,@object
	.size		__unnamed_2,(.L_2 - __unnamed_2)
__unnamed_2:
        /* <DEDUP_REMOVED lines=40> */
        /*04ed*/ 	.byte	0x74, 0x65, 0x3a, 0x3a, 0x43, 0x3c, 0x30, 0x3e, 0x3e, 0x3e, 0x3e, 0x5d, 0x00
.L_2:


//--------------------- .nv.shared._ZN7cutlass13device_kernelINS_4gemm6kernel13GemmUniversalIN4cute5tupleIJiiiiEEENS1_10collective13CollectiveMmaINS1_35MainloopSm100TmaUmmaWarpSpecializedILi3ELi2ELi4ENS5_IJNS4_1CILi2EEENSA_ILi1EEESC_EEEEENS5_IJNSA_ILi64EEENSA_ILi128EEENSA_ILi32EEEEEENS_12float_e4m3_tENS5_IJlSC_lEEESJ_SK_NS4_8TiledMMAINS4_8MMA_AtomIJNS4_10MMA_TraitsINS4_19SM100_MMA_F8F6F4_SSEJSJ_SJ_fSF_SG_NS4_17integral_constantINS4_4UMMA5MajorELSR_0EEESS_NSP_INSQ_7ScaleInELST_0EEESU_EEEEEENS4_6LayoutINS5_IJSC_SC_SC_EEENS5_IJNSA_ILi0EEESZ_SZ_EEEEENS5_IJNS4_10UnderscoreES12_S12_EEEEENS4_13SM90_TMA_LOADENS4_14ComposedLayoutINS4_7SwizzleILi1ELi4ELi3EEENS4_18smem_ptr_flag_bitsILi8EEENSX_INS5_IJNSA_ILi8EEESH_EEENS5_IJSH_SC_EEEEEEEvNS4_8identityENS4_23SM90_TMA_LOAD_MULTICASTES1F_vS1G_EENS_8epilogue10collective18CollectiveEpilogueINS1J_23Sm100TmaWarpSpecializedILi2ELi2ELi32ELb0ELb0EEEJSI_NS5_IJNSX_ISF_SC_EES1O_EEESJ_SK_SJ_SK_NS1J_6fusion15FusionCallbacksIS1N_NS1Q_17LinearCombinationISJ_fSJ_fLNS_15FloatRoundStyleE2EEESI_S1P_JEEENS4_5SM1004TMEM4LOAD26SM100_TMEM_LOAD_16dp32b32xES15_NS16_INS17_ILi2ELi4ELi3EEES1A_NSX_INS5_IJS1B_SF_EEENS5_IJSF_SC_EEEEEEENS4_39AutoVectorizingCopyWithAssumedAlignmentILi128EEENS4_14SM90_TMA_STOREES24_S26_S26_EEEvvEEEEvNT_6ParamsE --------------------------
	.section	.nv.shared._ZN7cutlass13device_kernelINS_4gemm6kernel13GemmUniversalIN4cute5tupleIJiiiiEEENS1_10collective13CollectiveMmaINS1_35MainloopSm100TmaUmmaWarpSpecializedILi3ELi2ELi4ENS5_IJNS4_1CILi2EEENSA_ILi1EEESC_EEEEENS5_IJNSA_ILi64EEENSA_ILi128EEENSA_ILi32EEEEEENS_12float_e4m3_tENS5_IJlSC_lEEESJ_SK_NS4_8TiledMMAINS4_8MMA_AtomIJNS4_10MMA_TraitsINS4_19SM100_MMA_F8F6F4_SSEJSJ_SJ_fSF_SG_NS4_17integral_constantINS4_4UMMA5MajorELSR_0EEESS_NSP_INSQ_7ScaleInELST_0EEESU_EEEEEENS4_6LayoutINS5_IJSC_SC_SC_EEENS5_IJNSA_ILi0EEESZ_SZ_EEEEENS5_IJNS4_10UnderscoreES12_S12_EEEEENS4_13SM90_TMA_LOADENS4_14ComposedLayoutINS4_7SwizzleILi1ELi4ELi3EEENS4_18smem_ptr_flag_bitsILi8EEENSX_INS5_IJNSA_ILi8EEESH_EEENS5_IJSH_SC_EEEEEEEvNS4_8identityENS4_23SM90_TMA_LOAD_MULTICASTES1F_vS1G_EENS_8epilogue10collective18CollectiveEpilogueINS1J_23Sm100TmaWarpSpecializedILi2ELi2ELi32ELb0ELb0EEEJSI_NS5_IJNSX_ISF_SC_EES1O_EEESJ_SK_SJ_SK_NS1J_6fusion15FusionCallbacksIS1N_NS1Q_17LinearCombinationISJ_fSJ_fLNS_15FloatRoundStyleE2EEESI_S1P_JEEENS4_5SM1004TMEM4LOAD26SM100_TMEM_LOAD_16dp32b32xES15_NS16_INS17_ILi2ELi4ELi3EEES1A_NSX_INS5_IJS1B_SF_EEENS5_IJSF_SC_EEEEEEENS4_39AutoVectorizingCopyWithAssumedAlignmentILi128EEENS4_14SM90_TMA_STOREES24_S26_S26_EEEvvEEEEvNT_6ParamsE,"aw",@nobits
	.sectionflags	@""
	.align	16
	.zero		1024


//--------------------- .nv.shared.reserved.0     --------------------------
	.section	.nv.shared.reserved.0,"aw",@nobits
	.weak		__nv_reservedSMEM_offset_0_alias
	.size		__nv_reservedSMEM_offset_0_alias, 0, 64
	.other		__nv_reservedSMEM_offset_0_alias,@"STO_CUDA_RESERVED_SHARED STV_DEFAULT"
__nv_reservedSMEM_offset_0_alias:
	.zero		0
.nv.shared.reserved.0:
	.zero		64
	.weak		__nv_reservedSMEM_tcgen05_partition
	.type		__nv_reservedSMEM_tcgen05_partition,@object
	.size		__nv_reservedSMEM_tcgen05_partition,(.L_0 - __nv_reservedSMEM_tcgen05_partition)
__nv_reservedSMEM_tcgen05_partition:
	.zero		32
.L_0:


//--------------------- .nv.global                --------------------------
	.section	.nv.global,"aw",@nobits
.nv.global:
	.type		_ZN39_INTERNAL_59b43662_4_k_cu_4d3e2073_84734cute1_E,@object
	.size		_ZN39_INTERNAL_59b43662_4_k_cu_4d3e2073_84734cute1_E,(_ZN39_INTERNAL_59b43662_4_k_cu_4d3e2073_84734cuda3std3__45__cpo6cbeginE - _ZN39_INTERNAL_59b43662_4_k_cu_4d3e2073_84734cute1_E)
_ZN39_INTERNAL_59b43662_4_k_cu_4d3e2073_84734cute1_E:
	.zero		1
	.type		_ZN39_INTERNAL_59b43662_4_k_cu_4d3e2073_84734cuda3std3__45__cpo6cbeginE,@object
	.size		_ZN39_INTERNAL_59b43662_4_k_cu_4d3e2073_84734cuda3std3__45__cpo6cbeginE,(_ZN39_INTERNAL_59b43662_4_k_cu_4d3e2073_84734cuda3std3__48in_placeE - _ZN39_INTERNAL_59b43662_4_k_cu_4d3e2073_84734cuda3std3__45__cpo6cbeginE)
_ZN39_INTERNAL_59b43662_4_k_cu_4d3e2073_84734cuda3std3__45__cpo6cbeginE:
	.zero		1
	.type		_ZN39_INTERNAL_59b43662_4_k_cu_4d3e2073_84734cuda3std3__48in_placeE,@object
	.size		_ZN39_INTERNAL_59b43662_4_k_cu_4d3e2073_84734cuda3std3__48in_placeE,(_ZN39_INTERNAL_59b43662_4_k_cu_4d3e2073_84734cuda3std6ranges3__45__cpo9iter_moveE - _ZN39_INTERNAL_59b43662_4_k_cu_4d3e2073_84734cuda3std3__48in_placeE)
_ZN39_INTERNAL_59b43662_4_k_cu_4d3e2073_84734cuda3std3__48in_placeE:
	.zero		1
	.type		_ZN39_INTERNAL_59b43662_4_k_cu_4d3e2073_84734cuda3std6ranges3__45__cpo9iter_moveE,@object
	.size		_ZN39_INTERNAL_59b43662_4_k_cu_4d3e2073_84734cuda3std6ranges3__45__cpo9iter_moveE,(_ZN39_INTERNAL_59b43662_4_k_cu_4d3e2073_84734cuda3std3__45__cpo5beginE - _ZN39_INTERNAL_59b43662_4_k_cu_4d3e2073_84734cuda3std6ranges3__45__cpo9iter_moveE)
_ZN39_INTERNAL_59b43662_4_k_cu_4d3e2073_84734cuda3std6ranges3__45__cpo9iter_moveE:
	.zero		1
	.type		_ZN39_INTERNAL_59b43662_4_k_cu_4d3e2073_84734cuda3std3__45__cpo5beginE,@object
	.size		_ZN39_INTERNAL_59b43662_4_k_cu_4d3e2073_84734cuda3std3__45__cpo5beginE,(_ZN39_INTERNAL_59b43662_4_k_cu_4d3e2073_84734cuda3std3__441_GLOBAL__N__59b43662_4_k_cu_4d3e2073_84736ignoreE - _ZN39_INTERNAL_59b43662_4_k_cu_4d3e2073_84734cuda3std3__45__cpo5beginE)
_ZN39_INTERNAL_59b43662_4_k_cu_4d3e2073_84734cuda3std3__45__cpo5beginE:
	.zero		1
	.type		_ZN39_INTERNAL_59b43662_4_k_cu_4d3e2073_84734cuda3std3__441_GLOBAL__N__59b43662_4_k_cu_4d3e2073_84736ignoreE,@object
	.size		_ZN39_INTERNAL_59b43662_4_k_cu_4d3e2073_84734cuda3std3__441_GLOBAL__N__59b43662_4_k_cu_4d3e2073_84736ignoreE,(_ZN39_INTERNAL_59b43662_4_k_cu_4d3e2073_84734cute7productE - _ZN39_INTERNAL_59b43662_4_k_cu_4d3e2073_84734cuda3std3__441_GLOBAL__N__59b43662_4_k_cu_4d3e2073_84736ignoreE)
_ZN39_INTERNAL_59b43662_4_k_cu_4d3e2073_84734cuda3std3__441_GLOBAL__N__59b43662_4_k_cu_4d3e2073_84736ignoreE:
	.zero		1
	.type		_ZN39_INTERNAL_59b43662_4_k_cu_4d3e2073_84734cute7productE,@object
	.size		_ZN39_INTERNAL_59b43662_4_k_cu_4d3e2073_84734cute7productE,(_ZN39_INTERNAL_59b43662_4_k_cu_4d3e2073_84734cuda3std3__45__cpo3endE - _ZN39_INTERNAL_59b43662_4_k_cu_4d3e2073_84734cute7productE)
_ZN39_INTERNAL_59b43662_4_k_cu_4d3e2073_84734cute7productE:
	.zero		1
	.type		_ZN39_INTERNAL_59b43662_4_k_cu_4d3e2073_84734cuda3std3__45__cpo3endE,@object
	.size		_ZN39_INTERNAL_59b43662_4_k_cu_4d3e2073_84734cuda3std3__45__cpo3endE,(_ZN39_INTERNAL_59b43662_4_k_cu_4d3e2073_84734cuda3std3__419piecewise_constructE - _ZN39_INTERNAL_59b43662_4_k_cu_4d3e2073_84734cuda3std3__45__cpo3endE)
_ZN39_INTERNAL_59b43662_4_k_cu_4d3e2073_84734cuda3std3__45__cpo3endE:
	.zero		1
	.type		_ZN39_INTERNAL_59b43662_4_k_cu_4d3e2073_84734cuda3std3__419piecewise_constructE,@object
	.size		_ZN39_INTERNAL_59b43662_4_k_cu_4d3e2073_84734cuda3std3__419piecewise_constructE,(_ZN39_INTERNAL_59b43662_4_k_cu_4d3e2073_84734cuda3std3__45__cpo4cendE - _ZN39_INTERNAL_59b43662_4_k_cu_4d3e2073_84734cuda3std3__419piecewise_constructE)
_ZN39_INTERNAL_59b43662_4_k_cu_4d3e2073_84734cuda3std3__419piecewise_constructE:
	.zero		1
	.type		_ZN39_INTERNAL_59b43662_4_k_cu_4d3e2073_84734cuda3std3__45__cpo4cendE,@object
	.size		_ZN39_INTERNAL_59b43662_4_k_cu_4d3e2073_84734cuda3std3__45__cpo4cendE,(_ZN39_INTERNAL_59b43662_4_k_cu_4d3e2073_84734cuda3std6ranges3__45__cpo4swapE - _ZN39_INTERNAL_59b43662_4_k_cu_4d3e2073_84734cuda3std3__45__cpo4cendE)
_ZN39_INTERNAL_59b43662_4_k_cu_4d3e2073_84734cuda3std3__45__cpo4cendE:
	.zero		1
	.type		_ZN39_INTERNAL_59b43662_4_k_cu_4d3e2073_84734cuda3std6ranges3__45__cpo4swapE,@object
	.size		_ZN39_INTERNAL_59b43662_4_k_cu_4d3e2073_84734cuda3std6ranges3__45__cpo4swapE,(.L_10 - _ZN39_INTERNAL_59b43662_4_k_cu_4d3e2073_84734cuda3std6ranges3__45__cpo4swapE)
_ZN39_INTERNAL_59b43662_4_k_cu_4d3e2073_84734cuda3std6ranges3__45__cpo4swapE:
	.zero		1
.L_10:


//--------------------- .nv.constant0._ZN7cutlass13device_kernelINS_4gemm6kernel13GemmUniversalIN4cute5tupleIJiiiiEEENS1_10collective13CollectiveMmaINS1_35MainloopSm100TmaUmmaWarpSpecializedILi3ELi2ELi4ENS5_IJNS4_1CILi2EEENSA_ILi1EEESC_EEEEENS5_IJNSA_ILi64EEENSA_ILi128EEENSA_ILi32EEEEEENS_12float_e4m3_tENS5_IJlSC_lEEESJ_SK_NS4_8TiledMMAINS4_8MMA_AtomIJNS4_10MMA_TraitsINS4_19SM100_MMA_F8F6F4_SSEJSJ_SJ_fSF_SG_NS4_17integral_constantINS4_4UMMA5MajorELSR_0EEESS_NSP_INSQ_7ScaleInELST_0EEESU_EEEEEENS4_6LayoutINS5_IJSC_SC_SC_EEENS5_IJNSA_ILi0EEESZ_SZ_EEEEENS5_IJNS4_10UnderscoreES12_S12_EEEEENS4_13SM90_TMA_LOADENS4_14ComposedLayoutINS4_7SwizzleILi1ELi4ELi3EEENS4_18smem_ptr_flag_bitsILi8EEENSX_INS5_IJNSA_ILi8EEESH_EEENS5_IJSH_SC_EEEEEEEvNS4_8identityENS4_23SM90_TMA_LOAD_MULTICASTES1F_vS1G_EENS_8epilogue10collective18CollectiveEpilogueINS1J_23Sm100TmaWarpSpecializedILi2ELi2ELi32ELb0ELb0EEEJSI_NS5_IJNSX_ISF_SC_EES1O_EEESJ_SK_SJ_SK_NS1J_6fusion15FusionCallbacksIS1N_NS1Q_17LinearCombinationISJ_fSJ_fLNS_15FloatRoundStyleE2EEESI_S1P_JEEENS4_5SM1004TMEM4LOAD26SM100_TMEM_LOAD_16dp32b32xES15_NS16_INS17_ILi2ELi4ELi3EEES1A_NSX_INS5_IJS1B_SF_EEENS5_IJSF_SC_EEEEEEENS4_39AutoVectorizingCopyWithAssumedAlignmentILi128EEENS4_14SM90_TMA_STOREES24_S26_S26_EEEvvEEEEvNT_6ParamsE --------------------------
	.section	.nv.constant0._ZN7cutlass13device_kernelINS_4gemm6kernel13GemmUniversalIN4cute5tupleIJiiiiEEENS1_10collective13CollectiveMmaINS1_35MainloopSm100TmaUmmaWarpSpecializedILi3ELi2ELi4ENS5_IJNS4_1CILi2EEENSA_ILi1EEESC_EEEEENS5_IJNSA_ILi64EEENSA_ILi128EEENSA_ILi32EEEEEENS_12float_e4m3_tENS5_IJlSC_lEEESJ_SK_NS4_8TiledMMAINS4_8MMA_AtomIJNS4_10MMA_TraitsINS4_19SM100_MMA_F8F6F4_SSEJSJ_SJ_fSF_SG_NS4_17integral_constantINS4_4UMMA5MajorELSR_0EEESS_NSP_INSQ_7ScaleInELST_0EEESU_EEEEEENS4_6LayoutINS5_IJSC_SC_SC_EEENS5_IJNSA_ILi0EEESZ_SZ_EEEEENS5_IJNS4_10UnderscoreES12_S12_EEEEENS4_13SM90_TMA_LOADENS4_14ComposedLayoutINS4_7SwizzleILi1ELi4ELi3EEENS4_18smem_ptr_flag_bitsILi8EEENSX_INS5_IJNSA_ILi8EEESH_EEENS5_IJSH_SC_EEEEEEEvNS4_8identityENS4_23SM90_TMA_LOAD_MULTICASTES1F_vS1G_EENS_8epilogue10collective18CollectiveEpilogueINS1J_23Sm100TmaWarpSpecializedILi2ELi2ELi32ELb0ELb0EEEJSI_NS5_IJNSX_ISF_SC_EES1O_EEESJ_SK_SJ_SK_NS1J_6fusion15FusionCallbacksIS1N_NS1Q_17LinearCombinationISJ_fSJ_fLNS_15FloatRoundStyleE2EEESI_S1P_JEEENS4_5SM1004TMEM4LOAD26SM100_TMEM_LOAD_16dp32b32xES15_NS16_INS17_ILi2ELi4ELi3EEES1A_NSX_INS5_IJS1B_SF_EEENS5_IJSF_SC_EEEEEEENS4_39AutoVectorizingCopyWithAssumedAlignmentILi128EEENS4_14SM90_TMA_STOREES24_S26_S26_EEEvvEEEEvNT_6ParamsE,"a",@progbits
	.sectionflags	@""
	.align	4
.nv.constant0._ZN7cutlass13device_kernelINS_4gemm6kernel13GemmUniversalIN4cute5tupleIJiiiiEEENS1_10collective13CollectiveMmaINS1_35MainloopSm100TmaUmmaWarpSpecializedILi3ELi2ELi4ENS5_IJNS4_1CILi2EEENSA_ILi1EEESC_EEEEENS5_IJNSA_ILi64EEENSA_ILi128EEENSA_ILi32EEEEEENS_12float_e4m3_tENS5_IJlSC_lEEESJ_SK_NS4_8TiledMMAINS4_8MMA_AtomIJNS4_10MMA_TraitsINS4_19SM100_MMA_F8F6F4_SSEJSJ_SJ_fSF_SG_NS4_17integral_constantINS4_4UMMA5MajorELSR_0EEESS_NSP_INSQ_7ScaleInELST_0EEESU_EEEEEENS4_6LayoutINS5_IJSC_SC_SC_EEENS5_IJNSA_ILi0EEESZ_SZ_EEEEENS5_IJNS4_10UnderscoreES12_S12_EEEEENS4_13SM90_TMA_LOADENS4_14ComposedLayoutINS4_7SwizzleILi1ELi4ELi3EEENS4_18smem_ptr_flag_bitsILi8EEENSX_INS5_IJNSA_ILi8EEESH_EEENS5_IJSH_SC_EEEEEEEvNS4_8identityENS4_23SM90_TMA_LOAD_MULTICASTES1F_vS1G_EENS_8epilogue10collective18CollectiveEpilogueINS1J_23Sm100TmaWarpSpecializedILi2ELi2ELi32ELb0ELb0EEEJSI_NS5_IJNSX_ISF_SC_EES1O_EEESJ_SK_SJ_SK_NS1J_6fusion15FusionCallbacksIS1N_NS1Q_17LinearCombinationISJ_fSJ_fLNS_15FloatRoundStyleE2EEESI_S1P_JEEENS4_5SM1004TMEM4LOAD26SM100_TMEM_LOAD_16dp32b32xES15_NS16_INS17_ILi2ELi4ELi3EEES1A_NSX_INS5_IJS1B_SF_EEENS5_IJSF_SC_EEEEEEENS4_39AutoVectorizingCopyWithAssumedAlignmentILi128EEENS4_14SM90_TMA_STOREES24_S26_S26_EEEvvEEEEvNT_6ParamsE:
	.zero		2944


//--------------------- SYMBOLS --------------------------

	.type		.nv.reservedSmem.offset0,@object
	.size		.nv.reservedSmem.offset0,0x4
	.type		.nv.reservedSmem.cap,@object
	.size		.nv.reservedSmem.cap,0x4
	.type		__assertfail,@function
